// auto-generated by cutlass_sweep.gemm — config: {"arch": "sm_90", "cluster_m": 1, "cluster_n": 1, "dtype": "fp16", "stages": 4, "tile_k": 32, "tile_m": 128, "tile_n": 64}
#include "cutlass/cutlass.h"
#include "cutlass/gemm/collective/collective_builder.hpp"
#include "cutlass/gemm/device/gemm_universal_adapter.h"
#include "cutlass/gemm/kernel/gemm_universal.hpp"
#include "cutlass/epilogue/collective/collective_builder.hpp"

using ElemA = cutlass::half_t;
using ElemB = cutlass::half_t;
using ElemCD = cutlass::half_t;
using Acc  = float;
using TileShape    = cute::Shape<cute::_128, cute::_64, cute::_32>;
using ClusterShape = cute::Shape<cute::_1, cute::_1, cute::_1>;

using CollectiveEpilogue = typename cutlass::epilogue::collective::CollectiveBuilder<
    cutlass::arch::Sm90, cutlass::arch::OpClassTensorOp,
    TileShape, ClusterShape,
    cutlass::epilogue::collective::EpilogueTileAuto,
    Acc, Acc,
    ElemCD, cutlass::layout::RowMajor, 128 / cutlass::sizeof_bits<ElemCD>::value,
    ElemCD, cutlass::layout::RowMajor, 128 / cutlass::sizeof_bits<ElemCD>::value,
    cutlass::epilogue::collective::EpilogueScheduleAuto
  >::CollectiveOp;

using CollectiveMainloop = typename cutlass::gemm::collective::CollectiveBuilder<
    cutlass::arch::Sm90, cutlass::arch::OpClassTensorOp,
    ElemA, cutlass::layout::RowMajor, 128 / cutlass::sizeof_bits<ElemA>::value,
    ElemB, cutlass::layout::ColumnMajor, 128 / cutlass::sizeof_bits<ElemB>::value,
    Acc,
    TileShape, ClusterShape,
    cutlass::gemm::collective::StageCount<4>,
    cutlass::gemm::collective::KernelScheduleAuto
  >::CollectiveOp;

using GemmKernel = cutlass::gemm::kernel::GemmUniversal<
    cute::Shape<int,int,int,int>,
    CollectiveMainloop,
    CollectiveEpilogue
>;
using Gemm = cutlass::gemm::device::GemmUniversalAdapter<GemmKernel>;

// Force the device kernel symbol into the cubin without needing a host main.
auto* _anchor = &cutlass::device_kernel<GemmKernel>;


// ===== COMPILED SASS (sm_90a) =====

	.target	sm_90a

	.elftype	@"ET_EXEC"


//--------------------- .note.nv.tkinfo           --------------------------
	.section	.note.nv.tkinfo,"",@"SHT_NOTE"
	.sectionflags	@"SHF_NOTE_NV_TKINFO"
	.tkinfo
        /*0018*/ 	.word	0x00000002
        /*0030*/ 	.string	""
        /*0030*/ 	.string	"ptxas"
        /*0030*/ 	.string	"Cuda compilation tools, release 13.0, V13.0.88"
        /*0030*/ 	.string	"Build cuda_13.0.r13.0/compiler.36424714_0"
        /*0030*/ 	.string	"-arch sm_90a -m 64 "



//--------------------- .note.nv.cuinfo           --------------------------
	.section	.note.nv.cuinfo,"",@"SHT_NOTE"
	.sectionflags	@"SHF_NOTE_NV_CUINFO"
        /*0018*/ 	.short	0x0002
        /*001a*/ 	.short	0x005a
        /*001c*/ 	.short	0x0082
	.zero		2


//--------------------- .nv.info                  --------------------------
	.section	.nv.info,"",@"SHT_CUDA_INFO"
	.align	4


	//----- nvinfo : EIATTR_REGCOUNT
	.align		4
        /*0000*/ 	.byte	0x04, 0x2f
        /*0002*/ 	.short	(.L_15 - .L_14)
	.align		4
.L_14:
        /*0004*/ 	.word	index@(_ZN7cutlass13device_kernelINS_4gemm6kernel13GemmUniversalIN4cute5tupleIJiiiiEEENS1_10collective13CollectiveMmaINS1_34MainloopSm90TmaGmmaWarpSpecializedILi4ENS5_IJNS4_1CILi1EEESB_SB_EEENS1_35KernelTmaWarpSpecializedCooperativeEEENS5_IJNSA_ILi128EEENSA_ILi64EEENSA_ILi32EEEEEENS_6half_tENS5_IJlSB_lEEESJ_SK_NS4_8TiledMMAINS4_8MMA_AtomIJNS4_4SM904GMMA25MMA_64x64x16_F32F16F16_SSILNSO_5MajorE0ELSQ_0ELNSO_7ScaleInE1ELSR_1EEEEEENS4_6LayoutINS5_IJNSA_ILi2EEESB_SB_EEENS5_IJSB_NSA_ILi0EEESX_EEEEENS5_IJNS4_10UnderscoreES10_S10_EEEEENS4_13SM90_TMA_LOADENS4_14ComposedLayoutINS4_7SwizzleILi2ELi4ELi3EEENS4_18smem_ptr_flag_bitsILi16EEENSU_INS5_IJNSA_ILi8EEESH_EEENS5_IJSH_SB_EEEEEEEvNS4_8identityES13_S1D_vS1E_EENS_8epilogue10collective6detail29Sm90TmaWarpSpecializedAdapterINS1H_15DefaultEpilogueISJ_SK_SK_NS1G_6thread17LinearCombinationISJ_Li1EffLNS1L_9ScaleType4KindE0ELNS_15FloatRoundStyleE2ESJ_EENS1_15EpilogueDefaultEEEEEvvEEEEvNT_6ParamsE)
        /*0008*/ 	.word	0x000000a8


	//----- nvinfo : EIATTR_FRAME_SIZE
	.align		4
.L_15:
        /*000c*/ 	.byte	0x04, 0x11
        /*000e*/ 	.short	(.L_17 - .L_16)
	.align		4
.L_16:
        /*0010*/ 	.word	index@(_ZN7cutlass13device_kernelINS_4gemm6kernel13GemmUniversalIN4cute5tupleIJiiiiEEENS1_10collective13CollectiveMmaINS1_34MainloopSm90TmaGmmaWarpSpecializedILi4ENS5_IJNS4_1CILi1EEESB_SB_EEENS1_35KernelTmaWarpSpecializedCooperativeEEENS5_IJNSA_ILi128EEENSA_ILi64EEENSA_ILi32EEEEEENS_6half_tENS5_IJlSB_lEEESJ_SK_NS4_8TiledMMAINS4_8MMA_AtomIJNS4_4SM904GMMA25MMA_64x64x16_F32F16F16_SSILNSO_5MajorE0ELSQ_0ELNSO_7ScaleInE1ELSR_1EEEEEENS4_6LayoutINS5_IJNSA_ILi2EEESB_SB_EEENS5_IJSB_NSA_ILi0EEESX_EEEEENS5_IJNS4_10UnderscoreES10_S10_EEEEENS4_13SM90_TMA_LOADENS4_14ComposedLayoutINS4_7SwizzleILi2ELi4ELi3EEENS4_18smem_ptr_flag_bitsILi16EEENSU_INS5_IJNSA_ILi8EEESH_EEENS5_IJSH_SB_EEEEEEEvNS4_8identityES13_S1D_vS1E_EENS_8epilogue10collective6detail29Sm90TmaWarpSpecializedAdapterINS1H_15DefaultEpilogueISJ_SK_SK_NS1G_6thread17LinearCombinationISJ_Li1EffLNS1L_9ScaleType4KindE0ELNS_15FloatRoundStyleE2ESJ_EENS1_15EpilogueDefaultEEEEEvvEEEEvNT_6ParamsE)
        /*0014*/ 	.word	0x00000000


	//----- nvinfo : EIATTR_MIN_STACK_SIZE
	.align		4
.L_17:
        /*0018*/ 	.byte	0x04, 0x12
        /*001a*/ 	.short	(.L_19 - .L_18)
	.align		4
.L_18:
        /*001c*/ 	.word	index@(_ZN7cutlass13device_kernelINS_4gemm6kernel13GemmUniversalIN4cute5tupleIJiiiiEEENS1_10collective13CollectiveMmaINS1_34MainloopSm90TmaGmmaWarpSpecializedILi4ENS5_IJNS4_1CILi1EEESB_SB_EEENS1_35KernelTmaWarpSpecializedCooperativeEEENS5_IJNSA_ILi128EEENSA_ILi64EEENSA_ILi32EEEEEENS_6half_tENS5_IJlSB_lEEESJ_SK_NS4_8TiledMMAINS4_8MMA_AtomIJNS4_4SM904GMMA25MMA_64x64x16_F32F16F16_SSILNSO_5MajorE0ELSQ_0ELNSO_7ScaleInE1ELSR_1EEEEEENS4_6LayoutINS5_IJNSA_ILi2EEESB_SB_EEENS5_IJSB_NSA_ILi0EEESX_EEEEENS5_IJNS4_10UnderscoreES10_S10_EEEEENS4_13SM90_TMA_LOADENS4_14ComposedLayoutINS4_7SwizzleILi2ELi4ELi3EEENS4_18smem_ptr_flag_bitsILi16EEENSU_INS5_IJNSA_ILi8EEESH_EEENS5_IJSH_SB_EEEEEEEvNS4_8identityES13_S1D_vS1E_EENS_8epilogue10collective6detail29Sm90TmaWarpSpecializedAdapterINS1H_15DefaultEpilogueISJ_SK_SK_NS1G_6thread17LinearCombinationISJ_Li1EffLNS1L_9ScaleType4KindE0ELNS_15FloatRoundStyleE2ESJ_EENS1_15EpilogueDefaultEEEEEvvEEEEvNT_6ParamsE)
        /*0020*/ 	.word	0x00000000
.L_19:


//--------------------- .nv.compat                --------------------------
	.section	.nv.compat,"",@"SHT_CUDA_COMPAT_INFO"
	.align	4
        /*0000*/ 	.byte	0x02, 0x09, 0x01, 0x00, 0x02, 0x02, 0x04, 0x00, 0x02, 0x05, 0x05, 0x00, 0x03, 0x07, 0x01, 0x01
        /*0010*/ 	.byte	0x02, 0x03, 0x01, 0x00, 0x02, 0x06, 0x01, 0x00, 0x04, 0x0b, 0x08, 0x00, 0x00, 0x00, 0x00, 0x00
        /*0020*/ 	.byte	0x00, 0x00, 0x00, 0x00


//--------------------- .nv.info._ZN7cutlass13device_kernelINS_4gemm6kernel13GemmUniversalIN4cute5tupleIJiiiiEEENS1_10collective13CollectiveMmaINS1_34MainloopSm90TmaGmmaWarpSpecializedILi4ENS5_IJNS4_1CILi1EEESB_SB_EEENS1_35KernelTmaWarpSpecializedCooperativeEEENS5_IJNSA_ILi128EEENSA_ILi64EEENSA_ILi32EEEEEENS_6half_tENS5_IJlSB_lEEESJ_SK_NS4_8TiledMMAINS4_8MMA_AtomIJNS4_4SM904GMMA25MMA_64x64x16_F32F16F16_SSILNSO_5MajorE0ELSQ_0ELNSO_7ScaleInE1ELSR_1EEEEEENS4_6LayoutINS5_IJNSA_ILi2EEESB_SB_EEENS5_IJSB_NSA_ILi0EEESX_EEEEENS5_IJNS4_10UnderscoreES10_S10_EEEEENS4_13SM90_TMA_LOADENS4_14ComposedLayoutINS4_7SwizzleILi2ELi4ELi3EEENS4_18smem_ptr_flag_bitsILi16EEENSU_INS5_IJNSA_ILi8EEESH_EEENS5_IJSH_SB_EEEEEEEvNS4_8identityES13_S1D_vS1E_EENS_8epilogue10collective6detail29Sm90TmaWarpSpecializedAdapterINS1H_15DefaultEpilogueISJ_SK_SK_NS1G_6thread17LinearCombinationISJ_Li1EffLNS1L_9ScaleType4KindE0ELNS_15FloatRoundStyleE2ESJ_EENS1_15EpilogueDefaultEEEEEvvEEEEvNT_6ParamsE --------------------------
	.section	.nv.info._ZN7cutlass13device_kernelINS_4gemm6kernel13GemmUniversalIN4cute5tupleIJiiiiEEENS1_10collective13CollectiveMmaINS1_34MainloopSm90TmaGmmaWarpSpecializedILi4ENS5_IJNS4_1CILi1EEESB_SB_EEENS1_35KernelTmaWarpSpecializedCooperativeEEENS5_IJNSA_ILi128EEENSA_ILi64EEENSA_ILi32EEEEEENS_6half_tENS5_IJlSB_lEEESJ_SK_NS4_8TiledMMAINS4_8MMA_AtomIJNS4_4SM904GMMA25MMA_64x64x16_F32F16F16_SSILNSO_5MajorE0ELSQ_0ELNSO_7ScaleInE1ELSR_1EEEEEENS4_6LayoutINS5_IJNSA_ILi2EEESB_SB_EEENS5_IJSB_NSA_ILi0EEESX_EEEEENS5_IJNS4_10UnderscoreES10_S10_EEEEENS4_13SM90_TMA_LOADENS4_14ComposedLayoutINS4_7SwizzleILi2ELi4ELi3EEENS4_18smem_ptr_flag_bitsILi16EEENSU_INS5_IJNSA_ILi8EEESH_EEENS5_IJSH_SB_EEEEEEEvNS4_8identityES13_S1D_vS1E_EENS_8epilogue10collective6detail29Sm90TmaWarpSpecializedAdapterINS1H_15DefaultEpilogueISJ_SK_SK_NS1G_6thread17LinearCombinationISJ_Li1EffLNS1L_9ScaleType4KindE0ELNS_15FloatRoundStyleE2ESJ_EENS1_15EpilogueDefaultEEEEEvvEEEEvNT_6ParamsE,"",@"SHT_CUDA_INFO"
	.sectionflags	@""
	.align	4


	//----- nvinfo : EIATTR_CUDA_API_VERSION
	.align		4
        /*0000*/ 	.byte	0x04, 0x37
        /*0002*/ 	.short	(.L_21 - .L_20)
.L_20:
        /*0004*/ 	.word	0x00000082


	//----- nvinfo : EIATTR_KPARAM_INFO
	.align		4
.L_21:
        /*0008*/ 	.byte	0x04, 0x17
        /*000a*/ 	.short	(.L_23 - .L_22)
.L_22:
        /*000c*/ 	.word	0x00000000
        /*0010*/ 	.short	0x0000
        /*0012*/ 	.short	0x0070
        /*0014*/ 	.byte	0x00, 0xf0, 0x01, 0x10


	//----- nvinfo : EIATTR_SPARSE_MMA_MASK
	.align		4
.L_23:
        /*0018*/ 	.byte	0x03, 0x50
        /*001a*/ 	.short	0x0000


	//----- nvinfo : EIATTR_MAXREG_COUNT
	.align		4
        /*001c*/ 	.byte	0x03, 0x1b
        /*001e*/ 	.short	0x00a8


	//----- nvinfo : EIATTR_NUM_BARRIERS
	.align		4
        /*0020*/ 	.byte	0x02, 0x4c
        /*0022*/ 	.byte	0x01
	.zero		1


	//----- nvinfo : EIATTR_EXTERNS
	.align		4
        /*0024*/ 	.byte	0x04, 0x0f
        /*0026*/ 	.short	(.L_25 - .L_24)


	//   ....[0]....
	.align		4
.L_24:
        /*0028*/ 	.word	index@(__assertfail)


	//----- nvinfo : EIATTR_MERCURY_ISA_VERSION
	.align		4
.L_25:
        /*002c*/ 	.byte	0x03, 0x5f
        /*002e*/ 	.short	0x0101


	//----- nvinfo : EIATTR_INT_WARP_WIDE_INSTR_OFFSETS
	.align		4
        /*0030*/ 	.byte	0x04, 0x31
        /*0032*/ 	.short	(.L_27 - .L_26)


	//   ....[0]....
.L_26:
        /*0034*/ 	.word	0x000003b0


	//   ....[1]....
        /*0038*/ 	.word	0x000003e0


	//   ....[2]....
        /*003c*/ 	.word	0x000004c0


	//----- nvinfo : EIATTR_COOP_GROUP_MASK_REGIDS
	.align		4
.L_27:
        /*0040*/ 	.byte	0x04, 0x29
        /*0042*/ 	.short	(.L_29 - .L_28)


	//   ....[0]....
.L_28:
        /*0044*/ 	.word	0xffffffff


	//   ....[1]....
        /*0048*/ 	.word	0xffffffff


	//   ....[2]....
        /*004c*/ 	.word	0xffffffff


	//   ....[3]....
        /*0050*/ 	.word	0xffffffff


	//   ....[4]....
        /*0054*/ 	.word	0xffffffff


	//----- nvinfo : EIATTR_COOP_GROUP_INSTR_OFFSETS
	.align		4
.L_29:
        /*0058*/ 	.byte	0x04, 0x28
        /*005a*/ 	.short	(.L_31 - .L_30)


	//   ....[0]....
.L_30:
        /*005c*/ 	.word	0x00000060


	//   ....[1]....
        /*0060*/ 	.word	0x00000070


	//   ....[2]....
        /*0064*/ 	.word	0x00000130


	//   ....[3]....
        /*0068*/ 	.word	0x000002c0


	//   ....[4]....
        /*006c*/ 	.word	0x00000f70


	//----- nvinfo : EIATTR_REG_RECONFIG
	.align		4
.L_31:
        /*0070*/ 	.byte	0x01, 0x54
	.zero		2


	//----- nvinfo : EIATTR_SYSCALL_OFFSETS
	.align		4
        /*0074*/ 	.byte	0x04, 0x46
        /*0076*/ 	.short	(.L_33 - .L_32)


	//   ....[0]....
.L_32:
        /*0078*/ 	.word	0x00001130


	//----- nvinfo : EIATTR_MBARRIER_INSTR_OFFSETS
	.align		4
.L_33:
        /*007c*/ 	.byte	0x04, 0x39
        /*007e*/ 	.short	(.L_35 - .L_34)


	//   ....[0]....
.L_34:
        /*0080*/ 	.word	0x00000230
        /*0084*/ 	.word	0x000000ff
        /*0088*/ 	.word	0x00000000
        /*008c*/ 	.short	0x0100
        /*008e*/ 	.byte	0x08
	.zero		1


	//   ....[1]....
        /*0090*/ 	.word	0x00000240
        /*0094*/ 	.word	0x000000ff
        /*0098*/ 	.word	0x00000020
        /*009c*/ 	.short	0x0100
        /*009e*/ 	.byte	0x08
	.zero		1


	//   ....[2]....
        /*00a0*/ 	.word	0x00000250
        /*00a4*/ 	.word	0x000000ff
        /*00a8*/ 	.word	0x00000008
        /*00ac*/ 	.short	0x0100
        /*00ae*/ 	.byte	0x08
	.zero		1


	//   ....[3]....
        /*00b0*/ 	.word	0x00000260
        /*00b4*/ 	.word	0x000000ff
        /*00b8*/ 	.word	0x00000028
        /*00bc*/ 	.short	0x0100
        /*00be*/ 	.byte	0x08
	.zero		1


	//   ....[4]....
        /*00c0*/ 	.word	0x00000270
        /*00c4*/ 	.word	0x000000ff
        /*00c8*/ 	.word	0x00000010
        /*00cc*/ 	.short	0x0100
        /*00ce*/ 	.byte	0x08
	.zero		1


	//   ....[5]....
        /*00d0*/ 	.word	0x00000280
        /*00d4*/ 	.word	0x000000ff
        /*00d8*/ 	.word	0x00000030
        /*00dc*/ 	.short	0x0100
        /*00de*/ 	.byte	0x08
	.zero		1


	//   ....[6]....
        /*00e0*/ 	.word	0x00000290
        /*00e4*/ 	.word	0x000000ff
        /*00e8*/ 	.word	0x00000018
        /*00ec*/ 	.short	0x0100
        /*00ee*/ 	.byte	0x08
	.zero		1


	//   ....[7]....
        /*00f0*/ 	.word	0x000002a0
        /*00f4*/ 	.word	0x000000ff
        /*00f8*/ 	.word	0x00000038
        /*00fc*/ 	.short	0x0100
        /*00fe*/ 	.byte	0x08
	.zero		1


	//   ....[8]....
        /*0100*/ 	.word	0x00000530
        /*0104*/ 	.word	0x000000ff
        /*0108*/ 	.word	0x00000050
        /*010c*/ 	.short	0x0100
        /*010e*/ 	.byte	0x06
	.zero		1


	//   ....[9]....
        /*0110*/ 	.word	0x00000590
        /*0114*/ 	.word	0x000000ff
        /*0118*/ 	.word	0x00000058
        /*011c*/ 	.short	0x0100
        /*011e*/ 	.byte	0x06
	.zero		1


	//   ....[10]....
        /*0120*/ 	.word	0x000011b0
        /*0124*/ 	.word	0x00000003
        /*0128*/ 	.word	0x00000000
        /*012c*/ 	.short	0x010a
        /*012e*/ 	.byte	0x3f
	.zero		1


	//   ....[11]....
        /*0130*/ 	.word	0x000011f0
        /*0134*/ 	.word	0x00000003
        /*0138*/ 	.word	0x00000000
        /*013c*/ 	.short	0x010a
        /*013e*/ 	.byte	0x3f
	.zero		1


	//   ....[12]....
        /*0140*/ 	.word	0x00001490
        /*0144*/ 	.word	0x000000ff
        /*0148*/ 	.word	0x00000000
        /*014c*/ 	.short	0x010a
        /*014e*/ 	.byte	0x04
	.zero		1


	//   ....[13]....
        /*0150*/ 	.word	0x000014d0
        /*0154*/ 	.word	0x000000ff
        /*0158*/ 	.word	0x00000000
        /*015c*/ 	.short	0x010a
        /*015e*/ 	.byte	0x04
	.zero		1


	//   ....[14]....
        /*0160*/ 	.word	0x00001630
        /*0164*/ 	.word	0x000000ff
        /*0168*/ 	.word	0x00000000
        /*016c*/ 	.short	0x0101
        /*016e*/ 	.byte	0x04
	.zero		1


	//   ....[15]....
        /*0170*/ 	.word	0x00001810
        /*0174*/ 	.word	0x000000ff
        /*0178*/ 	.word	0x00000000
        /*017c*/ 	.short	0x0101
        /*017e*/ 	.byte	0x04
	.zero		1


	//   ....[16]....
        /*0180*/ 	.word	0x00004db0
        /*0184*/ 	.word	0x0000000c
        /*0188*/ 	.word	0x00000020
        /*018c*/ 	.short	0x010a
        /*018e*/ 	.byte	0x3f
	.zero		1


	//   ....[17]....
        /*0190*/ 	.word	0x00005170
        /*0194*/ 	.word	0x00000005
        /*0198*/ 	.word	0x00000058
        /*019c*/ 	.short	0x0101
        /*019e*/ 	.byte	0x3f
	.zero		1


	//   ....[18]....
        /*01a0*/ 	.word	0x00005870
        /*01a4*/ 	.word	0x00000007
        /*01a8*/ 	.word	0x00000000
        /*01ac*/ 	.short	0x010a
        /*01ae*/ 	.byte	0x3f
	.zero		1


	//   ....[19]....
        /*01b0*/ 	.word	0x000058f0
        /*01b4*/ 	.word	0x00000006
        /*01b8*/ 	.word	0x00000000
        /*01bc*/ 	.short	0x010a
        /*01be*/ 	.byte	0x3f
	.zero		1


	//   ....[20]....
        /*01c0*/ 	.word	0x00005980
        /*01c4*/ 	.word	0x00000007
        /*01c8*/ 	.word	0x00000000
        /*01cc*/ 	.short	0x010a
        /*01ce*/ 	.byte	0x3f
	.zero		1


	//   ....[21]....
        /*01d0*/ 	.word	0x00005a10
        /*01d4*/ 	.word	0x00000005
        /*01d8*/ 	.word	0x00000000
        /*01dc*/ 	.short	0x010a
        /*01de*/ 	.byte	0x3f
	.zero		1


	//   ....[22]....
        /*01e0*/ 	.word	0x00005a70
        /*01e4*/ 	.word	0x00000003
        /*01e8*/ 	.word	0x00000000
        /*01ec*/ 	.short	0x010a
        /*01ee*/ 	.byte	0x3f
	.zero		1


	//   ....[23]....
        /*01f0*/ 	.word	0x00005ad0
        /*01f4*/ 	.word	0x00000004
        /*01f8*/ 	.word	0x00000000
        /*01fc*/ 	.short	0x010a
        /*01fe*/ 	.byte	0x3f
	.zero		1


	//   ....[24]....
        /*0200*/ 	.word	0x00005ba0
        /*0204*/ 	.word	0x0000000c
        /*0208*/ 	.word	0x00000020
        /*020c*/ 	.short	0x010a
        /*020e*/ 	.byte	0x3f
	.zero		1


	//   ....[25]....
        /*0210*/ 	.word	0x00005c70
        /*0214*/ 	.word	0x00000007
        /*0218*/ 	.word	0x00000000
        /*021c*/ 	.short	0x010a
        /*021e*/ 	.byte	0x3f
	.zero		1


	//   ....[26]....
        /*0220*/ 	.word	0x00005cc0
        /*0224*/ 	.word	0x00000006
        /*0228*/ 	.word	0x00000000
        /*022c*/ 	.short	0x010a
        /*022e*/ 	.byte	0x3f
	.zero		1


	//   ....[27]....
        /*0230*/ 	.word	0x00005d10
        /*0234*/ 	.word	0x00000007
        /*0238*/ 	.word	0x00000000
        /*023c*/ 	.short	0x010a
        /*023e*/ 	.byte	0x3f
	.zero		1


	//----- nvinfo : EIATTR_NUM_MBARRIERS
	.align		4
.L_35:
        /*0240*/ 	.byte	0x03, 0x38
        /*0242*/ 	.short	0x000a


	//----- nvinfo : EIATTR_EXIT_INSTR_OFFSETS
	.align		4
        /*0244*/ 	.byte	0x04, 0x1c
        /*0246*/ 	.short	(.L_37 - .L_36)


	//   ....[0]....
.L_36:
        /*0248*/ 	.word	0x000005e0


	//   ....[1]....
        /*024c*/ 	.word	0x00000ea0


	//   ....[2]....
        /*0250*/ 	.word	0x00004420


	//   ....[3]....
        /*0254*/ 	.word	0x00004a50


	//   ....[4]....
        /*0258*/ 	.word	0x00005a60


	//----- nvinfo : EIATTR_MAX_THREADS
	.align		4
.L_37:
        /*025c*/ 	.byte	0x04, 0x05
        /*025e*/ 	.short	(.L_39 - .L_38)
.L_38:
        /*0260*/ 	.word	0x00000180
        /*0264*/ 	.word	0x00000001
        /*0268*/ 	.word	0x00000001


	//----- nvinfo : EIATTR_CRS_STACK_SIZE
	.align		4
.L_39:
        /*026c*/ 	.byte	0x04, 0x1e
        /*026e*/ 	.short	(.L_41 - .L_40)
.L_40:
        /*0270*/ 	.word	0x00000000


	//----- nvinfo : EIATTR_CBANK_PARAM_SIZE
	.align		4
.L_41:
        /*0274*/ 	.byte	0x03, 0x19
        /*0276*/ 	.short	0x0470


	//----- nvinfo : EIATTR_PARAM_CBANK
	.align		4
        /*0278*/ 	.byte	0x04, 0x0a
        /*027a*/ 	.short	(.L_43 - .L_42)
	.align		4
.L_42:
        /*027c*/ 	.word	index@(.nv.constant0._ZN7cutlass13device_kernelINS_4gemm6kernel13GemmUniversalIN4cute5tupleIJiiiiEEENS1_10collective13CollectiveMmaINS1_34MainloopSm90TmaGmmaWarpSpecializedILi4ENS5_IJNS4_1CILi1EEESB_SB_EEENS1_35KernelTmaWarpSpecializedCooperativeEEENS5_IJNSA_ILi128EEENSA_ILi64EEENSA_ILi32EEEEEENS_6half_tENS5_IJlSB_lEEESJ_SK_NS4_8TiledMMAINS4_8MMA_AtomIJNS4_4SM904GMMA25MMA_64x64x16_F32F16F16_SSILNSO_5MajorE0ELSQ_0ELNSO_7ScaleInE1ELSR_1EEEEEENS4_6LayoutINS5_IJNSA_ILi2EEESB_SB_EEENS5_IJSB_NSA_ILi0EEESX_EEEEENS5_IJNS4_10UnderscoreES10_S10_EEEEENS4_13SM90_TMA_LOADENS4_14ComposedLayoutINS4_7SwizzleILi2ELi4ELi3EEENS4_18smem_ptr_flag_bitsILi16EEENSU_INS5_IJNSA_ILi8EEESH_EEENS5_IJSH_SB_EEEEEEEvNS4_8identityES13_S1D_vS1E_EENS_8epilogue10collective6detail29Sm90TmaWarpSpecializedAdapterINS1H_15DefaultEpilogueISJ_SK_SK_NS1G_6thread17LinearCombinationISJ_Li1EffLNS1L_9ScaleType4KindE0ELNS_15FloatRoundStyleE2ESJ_EENS1_15EpilogueDefaultEEEEEvvEEEEvNT_6ParamsE)
        /*0280*/ 	.short	0x0210
        /*0282*/ 	.short	0x0470


	//----- nvinfo : EIATTR_SW_WAR
	.align		4
.L_43:
        /*0284*/ 	.byte	0x04, 0x36
        /*0286*/ 	.short	(.L_45 - .L_44)
.L_44:
        /*0288*/ 	.word	0x00000008
.L_45:


//--------------------- .nv.callgraph             --------------------------
	.section	.nv.callgraph,"",@"SHT_CUDA_CALLGRAPH"
	.align	4
	.sectionentsize	8
	.align		4
        /*0000*/ 	.word	0x00000000
	.align		4
        /*0004*/ 	.word	0xffffffff
	.align		4
        /*0008*/ 	.word	index@(_ZN7cutlass13device_kernelINS_4gemm6kernel13GemmUniversalIN4cute5tupleIJiiiiEEENS1_10collective13CollectiveMmaINS1_34MainloopSm90TmaGmmaWarpSpecializedILi4ENS5_IJNS4_1CILi1EEESB_SB_EEENS1_35KernelTmaWarpSpecializedCooperativeEEENS5_IJNSA_ILi128EEENSA_ILi64EEENSA_ILi32EEEEEENS_6half_tENS5_IJlSB_lEEESJ_SK_NS4_8TiledMMAINS4_8MMA_AtomIJNS4_4SM904GMMA25MMA_64x64x16_F32F16F16_SSILNSO_5MajorE0ELSQ_0ELNSO_7ScaleInE1ELSR_1EEEEEENS4_6LayoutINS5_IJNSA_ILi2EEESB_SB_EEENS5_IJSB_NSA_ILi0EEESX_EEEEENS5_IJNS4_10UnderscoreES10_S10_EEEEENS4_13SM90_TMA_LOADENS4_14ComposedLayoutINS4_7SwizzleILi2ELi4ELi3EEENS4_18smem_ptr_flag_bitsILi16EEENSU_INS5_IJNSA_ILi8EEESH_EEENS5_IJSH_SB_EEEEEEEvNS4_8identityES13_S1D_vS1E_EENS_8epilogue10collective6detail29Sm90TmaWarpSpecializedAdapterINS1H_15DefaultEpilogueISJ_SK_SK_NS1G_6thread17LinearCombinationISJ_Li1EffLNS1L_9ScaleType4KindE0ELNS_15FloatRoundStyleE2ESJ_EENS1_15EpilogueDefaultEEEEEvvEEEEvNT_6ParamsE)
	.align		4
        /*000c*/ 	.word	index@(__assertfail)
	.align		4
        /*0010*/ 	.word	0x00000000
	.align		4
        /*0014*/ 	.word	0xfffffffe
	.align		4
        /*0018*/ 	.word	0x00000000
	.align		4
        /*001c*/ 	.word	0xfffffffd
	.align		4
        /*0020*/ 	.word	0x00000000
	.align		4
        /*0024*/ 	.word	0xfffffffc


//--------------------- .nv.constant4             --------------------------
	.section	.nv.constant4,"a",@progbits
	.align	8
	.align		8
.nv.constant4:
        /*0000*/ 	.dword	__assertfail
	.align		8
        /*0008*/ 	.dword	__unnamed_1
	.align		8
        /*0010*/ 	.dword	_ZN39_INTERNAL_6dc2ca1b_4_k_cu_50d28aff_29984cuda3std3__45__cpo5beginE
	.align		8
        /*0018*/ 	.dword	_ZN39_INTERNAL_6dc2ca1b_4_k_cu_50d28aff_29984cuda3std3__45__cpo3endE
	.align		8
        /*0020*/ 	.dword	_ZN39_INTERNAL_6dc2ca1b_4_k_cu_50d28aff_29984cuda3std3__45__cpo6cbeginE
	.align		8
        /*0028*/ 	.dword	_ZN39_INTERNAL_6dc2ca1b_4_k_cu_50d28aff_29984cuda3std3__45__cpo4cendE
	.align		8
        /*0030*/ 	.dword	_ZN39_INTERNAL_6dc2ca1b_4_k_cu_50d28aff_29984cuda3std3__441_GLOBAL__N__6dc2ca1b_4_k_cu_50d28aff_29986ignoreE
	.align		8
        /*0038*/ 	.dword	_ZN39_INTERNAL_6dc2ca1b_4_k_cu_50d28aff_29984cuda3std3__419piecewise_constructE
	.align		8
        /*0040*/ 	.dword	_ZN39_INTERNAL_6dc2ca1b_4_k_cu_50d28aff_29984cuda3std3__48in_placeE
	.align		8
        /*0048*/ 	.dword	_ZN39_INTERNAL_6dc2ca1b_4_k_cu_50d28aff_29984cuda3std6ranges3__45__cpo4swapE
	.align		8
        /*0050*/ 	.dword	_ZN39_INTERNAL_6dc2ca1b_4_k_cu_50d28aff_29984cuda3std6ranges3__45__cpo9iter_moveE
	.align		8
        /*0058*/ 	.dword	_ZN39_INTERNAL_6dc2ca1b_4_k_cu_50d28aff_29984cute7productE
	.align		8
        /*0060*/ 	.dword	_ZN39_INTERNAL_6dc2ca1b_4_k_cu_50d28aff_29984cute1_E
	.align		8
        /*0068*/ 	.dword	$str$22
	.align		8
        /*0070*/ 	.dword	$str$23


//--------------------- .text._ZN7cutlass13device_kernelINS_4gemm6kernel13GemmUniversalIN4cute5tupleIJiiiiEEENS1_10collective13CollectiveMmaINS1_34MainloopSm90TmaGmmaWarpSpecializedILi4ENS5_IJNS4_1CILi1EEESB_SB_EEENS1_35KernelTmaWarpSpecializedCooperativeEEENS5_IJNSA_ILi128EEENSA_ILi64EEENSA_ILi32EEEEEENS_6half_tENS5_IJlSB_lEEESJ_SK_NS4_8TiledMMAINS4_8MMA_AtomIJNS4_4SM904GMMA25MMA_64x64x16_F32F16F16_SSILNSO_5MajorE0ELSQ_0ELNSO_7ScaleInE1ELSR_1EEEEEENS4_6LayoutINS5_IJNSA_ILi2EEESB_SB_EEENS5_IJSB_NSA_ILi0EEESX_EEEEENS5_IJNS4_10UnderscoreES10_S10_EEEEENS4_13SM90_TMA_LOADENS4_14ComposedLayoutINS4_7SwizzleILi2ELi4ELi3EEENS4_18smem_ptr_flag_bitsILi16EEENSU_INS5_IJNSA_ILi8EEESH_EEENS5_IJSH_SB_EEEEEEEvNS4_8identityES13_S1D_vS1E_EENS_8epilogue10collective6detail29Sm90TmaWarpSpecializedAdapterINS1H_15DefaultEpilogueISJ_SK_SK_NS1G_6thread17LinearCombinationISJ_Li1EffLNS1L_9ScaleType4KindE0ELNS_15FloatRoundStyleE2ESJ_EENS1_15EpilogueDefaultEEEEEvvEEEEvNT_6ParamsE --------------------------
	.section	.text._ZN7cutlass13device_kernelINS_4gemm6kernel13GemmUniversalIN4cute5tupleIJiiiiEEENS1_10collective13CollectiveMmaINS1_34MainloopSm90TmaGmmaWarpSpecializedILi4ENS5_IJNS4_1CILi1EEESB_SB_EEENS1_35KernelTmaWarpSpecializedCooperativeEEENS5_IJNSA_ILi128EEENSA_ILi64EEENSA_ILi32EEEEEENS_6half_tENS5_IJlSB_lEEESJ_SK_NS4_8TiledMMAINS4_8MMA_AtomIJNS4_4SM904GMMA25MMA_64x64x16_F32F16F16_SSILNSO_5MajorE0ELSQ_0ELNSO_7ScaleInE1ELSR_1EEEEEENS4_6LayoutINS5_IJNSA_ILi2EEESB_SB_EEENS5_IJSB_NSA_ILi0EEESX_EEEEENS5_IJNS4_10UnderscoreES10_S10_EEEEENS4_13SM90_TMA_LOADENS4_14ComposedLayoutINS4_7SwizzleILi2ELi4ELi3EEENS4_18smem_ptr_flag_bitsILi16EEENSU_INS5_IJNSA_ILi8EEESH_EEENS5_IJSH_SB_EEEEEEEvNS4_8identityES13_S1D_vS1E_EENS_8epilogue10collective6detail29Sm90TmaWarpSpecializedAdapterINS1H_15DefaultEpilogueISJ_SK_SK_NS1G_6thread17LinearCombinationISJ_Li1EffLNS1L_9ScaleType4KindE0ELNS_15FloatRoundStyleE2ESJ_EENS1_15EpilogueDefaultEEEEEvvEEEEvNT_6ParamsE,"ax",@progbits
	.align	128
.text._ZN7cutlass13device_kernelINS_4gemm6kernel13GemmUniversalIN4cute5tupleIJiiiiEEENS1_10collective13CollectiveMmaINS1_34MainloopSm90TmaGmmaWarpSpecializedILi4ENS5_IJNS4_1CILi1EEESB_SB_EEENS1_35KernelTmaWarpSpecializedCooperativeEEENS5_IJNSA_ILi128EEENSA_ILi64EEENSA_ILi32EEEEEENS_6half_tENS5_IJlSB_lEEESJ_SK_NS4_8TiledMMAINS4_8MMA_AtomIJNS4_4SM904GMMA25MMA_64x64x16_F32F16F16_SSILNSO_5MajorE0ELSQ_0ELNSO_7ScaleInE1ELSR_1EEEEEENS4_6LayoutINS5_IJNSA_ILi2EEESB_SB_EEENS5_IJSB_NSA_ILi0EEESX_EEEEENS5_IJNS4_10UnderscoreES10_S10_EEEEENS4_13SM90_TMA_LOADENS4_14ComposedLayoutINS4_7SwizzleILi2ELi4ELi3EEENS4_18smem_ptr_flag_bitsILi16EEENSU_INS5_IJNSA_ILi8EEESH_EEENS5_IJSH_SB_EEEEEEEvNS4_8identityES13_S1D_vS1E_EENS_8epilogue10collective6detail29Sm90TmaWarpSpecializedAdapterINS1H_15DefaultEpilogueISJ_SK_SK_NS1G_6thread17LinearCombinationISJ_Li1EffLNS1L_9ScaleType4KindE0ELNS_15FloatRoundStyleE2ESJ_EENS1_15EpilogueDefaultEEEEEvvEEEEvNT_6ParamsE:
        .type           _ZN7cutlass13device_kernelINS_4gemm6kernel13GemmUniversalIN4cute5tupleIJiiiiEEENS1_10collective13CollectiveMmaINS1_34MainloopSm90TmaGmmaWarpSpecializedILi4ENS5_IJNS4_1CILi1EEESB_SB_EEENS1_35KernelTmaWarpSpecializedCooperativeEEENS5_IJNSA_ILi128EEENSA_ILi64EEENSA_ILi32EEEEEENS_6half_tENS5_IJlSB_lEEESJ_SK_NS4_8TiledMMAINS4_8MMA_AtomIJNS4_4SM904GMMA25MMA_64x64x16_F32F16F16_SSILNSO_5MajorE0ELSQ_0ELNSO_7ScaleInE1ELSR_1EEEEEENS4_6LayoutINS5_IJNSA_ILi2EEESB_SB_EEENS5_IJSB_NSA_ILi0EEESX_EEEEENS5_IJNS4_10UnderscoreES10_S10_EEEEENS4_13SM90_TMA_LOADENS4_14ComposedLayoutINS4_7SwizzleILi2ELi4ELi3EEENS4_18smem_ptr_flag_bitsILi16EEENSU_INS5_IJNSA_ILi8EEESH_EEENS5_IJSH_SB_EEEEEEEvNS4_8identityES13_S1D_vS1E_EENS_8epilogue10collective6detail29Sm90TmaWarpSpecializedAdapterINS1H_15DefaultEpilogueISJ_SK_SK_NS1G_6thread17LinearCombinationISJ_Li1EffLNS1L_9ScaleType4KindE0ELNS_15FloatRoundStyleE2ESJ_EENS1_15EpilogueDefaultEEEEEvvEEEEvNT_6ParamsE,@function
        .size           _ZN7cutlass13device_kernelINS_4gemm6kernel13GemmUniversalIN4cute5tupleIJiiiiEEENS1_10collective13CollectiveMmaINS1_34MainloopSm90TmaGmmaWarpSpecializedILi4ENS5_IJNS4_1CILi1EEESB_SB_EEENS1_35KernelTmaWarpSpecializedCooperativeEEENS5_IJNSA_ILi128EEENSA_ILi64EEENSA_ILi32EEEEEENS_6half_tENS5_IJlSB_lEEESJ_SK_NS4_8TiledMMAINS4_8MMA_AtomIJNS4_4SM904GMMA25MMA_64x64x16_F32F16F16_SSILNSO_5MajorE0ELSQ_0ELNSO_7ScaleInE1ELSR_1EEEEEENS4_6LayoutINS5_IJNSA_ILi2EEESB_SB_EEENS5_IJSB_NSA_ILi0EEESX_EEEEENS5_IJNS4_10UnderscoreES10_S10_EEEEENS4_13SM90_TMA_LOADENS4_14ComposedLayoutINS4_7SwizzleILi2ELi4ELi3EEENS4_18smem_ptr_flag_bitsILi16EEENSU_INS5_IJNSA_ILi8EEESH_EEENS5_IJSH_SB_EEEEEEEvNS4_8identityES13_S1D_vS1E_EENS_8epilogue10collective6detail29Sm90TmaWarpSpecializedAdapterINS1H_15DefaultEpilogueISJ_SK_SK_NS1G_6thread17LinearCombinationISJ_Li1EffLNS1L_9ScaleType4KindE0ELNS_15FloatRoundStyleE2ESJ_EENS1_15EpilogueDefaultEEEEEvvEEEEvNT_6ParamsE,(.L_x_130 - _ZN7cutlass13device_kernelINS_4gemm6kernel13GemmUniversalIN4cute5tupleIJiiiiEEENS1_10collective13CollectiveMmaINS1_34MainloopSm90TmaGmmaWarpSpecializedILi4ENS5_IJNS4_1CILi1EEESB_SB_EEENS1_35KernelTmaWarpSpecializedCooperativeEEENS5_IJNSA_ILi128EEENSA_ILi64EEENSA_ILi32EEEEEENS_6half_tENS5_IJlSB_lEEESJ_SK_NS4_8TiledMMAINS4_8MMA_AtomIJNS4_4SM904GMMA25MMA_64x64x16_F32F16F16_SSILNSO_5MajorE0ELSQ_0ELNSO_7ScaleInE1ELSR_1EEEEEENS4_6LayoutINS5_IJNSA_ILi2EEESB_SB_EEENS5_IJSB_NSA_ILi0EEESX_EEEEENS5_IJNS4_10UnderscoreES10_S10_EEEEENS4_13SM90_TMA_LOADENS4_14ComposedLayoutINS4_7SwizzleILi2ELi4ELi3EEENS4_18smem_ptr_flag_bitsILi16EEENSU_INS5_IJNSA_ILi8EEESH_EEENS5_IJSH_SB_EEEEEEEvNS4_8identityES13_S1D_vS1E_EENS_8epilogue10collective6detail29Sm90TmaWarpSpecializedAdapterINS1H_15DefaultEpilogueISJ_SK_SK_NS1G_6thread17LinearCombinationISJ_Li1EffLNS1L_9ScaleType4KindE0ELNS_15FloatRoundStyleE2ESJ_EENS1_15EpilogueDefaultEEEEEvvEEEEvNT_6ParamsE)
        .other          _ZN7cutlass13device_kernelINS_4gemm6kernel13GemmUniversalIN4cute5tupleIJiiiiEEENS1_10collective13CollectiveMmaINS1_34MainloopSm90TmaGmmaWarpSpecializedILi4ENS5_IJNS4_1CILi1EEESB_SB_EEENS1_35KernelTmaWarpSpecializedCooperativeEEENS5_IJNSA_ILi128EEENSA_ILi64EEENSA_ILi32EEEEEENS_6half_tENS5_IJlSB_lEEESJ_SK_NS4_8TiledMMAINS4_8MMA_AtomIJNS4_4SM904GMMA25MMA_64x64x16_F32F16F16_SSILNSO_5MajorE0ELSQ_0ELNSO_7ScaleInE1ELSR_1EEEEEENS4_6LayoutINS5_IJNSA_ILi2EEESB_SB_EEENS5_IJSB_NSA_ILi0EEESX_EEEEENS5_IJNS4_10UnderscoreES10_S10_EEEEENS4_13SM90_TMA_LOADENS4_14ComposedLayoutINS4_7SwizzleILi2ELi4ELi3EEENS4_18smem_ptr_flag_bitsILi16EEENSU_INS5_IJNSA_ILi8EEESH_EEENS5_IJSH_SB_EEEEEEEvNS4_8identityES13_S1D_vS1E_EENS_8epilogue10collective6detail29Sm90TmaWarpSpecializedAdapterINS1H_15DefaultEpilogueISJ_SK_SK_NS1G_6thread17LinearCombinationISJ_Li1EffLNS1L_9ScaleType4KindE0ELNS_15FloatRoundStyleE2ESJ_EENS1_15EpilogueDefaultEEEEEvvEEEEvNT_6ParamsE,@"STO_CUDA_ENTRY STV_DEFAULT"
_ZN7cutlass13device_kernelINS_4gemm6kernel13GemmUniversalIN4cute5tupleIJiiiiEEENS1_10collective13CollectiveMmaINS1_34MainloopSm90TmaGmmaWarpSpecializedILi4ENS5_IJNS4_1CILi1EEESB_SB_EEENS1_35KernelTmaWarpSpecializedCooperativeEEENS5_IJNSA_ILi128EEENSA_ILi64EEENSA_ILi32EEEEEENS_6half_tENS5_IJlSB_lEEESJ_SK_NS4_8TiledMMAINS4_8MMA_AtomIJNS4_4SM904GMMA25MMA_64x64x16_F32F16F16_SSILNSO_5MajorE0ELSQ_0ELNSO_7ScaleInE1ELSR_1EEEEEENS4_6LayoutINS5_IJNSA_ILi2EEESB_SB_EEENS5_IJSB_NSA_ILi0EEESX_EEEEENS5_IJNS4_10UnderscoreES10_S10_EEEEENS4_13SM90_TMA_LOADENS4_14ComposedLayoutINS4_7SwizzleILi2ELi4ELi3EEENS4_18smem_ptr_flag_bitsILi16EEENSU_INS5_IJNSA_ILi8EEESH_EEENS5_IJSH_SB_EEEEEEEvNS4_8identityES13_S1D_vS1E_EENS_8epilogue10collective6detail29Sm90TmaWarpSpecializedAdapterINS1H_15DefaultEpilogueISJ_SK_SK_NS1G_6thread17LinearCombinationISJ_Li1EffLNS1L_9ScaleType4KindE0ELNS_15FloatRoundStyleE2ESJ_EENS1_15EpilogueDefaultEEEEEvvEEEEvNT_6ParamsE:
[----:B------:R-:W0:Y:S01]  /*0000*/  LDC R1, c[0x0][0x28] ;  /* 0x00000a00ff017b82 */ /* 0x000e220000000800 */
[----:B------:R-:W1:Y:S01]  /*0010*/  S2R R18, SR_TID.X ;  /* 0x0000000000127919 */ /* 0x000e620000002100 */
[----:B------:R-:W-:Y:S01]  /*0020*/  ELECT P0, URZ, PT ;  /* 0x00000000003f782f */ /* 0x000fe20003800000 */
[----:B------:R-:W-:Y:S01]  /*0030*/  BSSY B0, `(.L_x_0) ;  /* 0x000000f000007945 */ /* 0x000fe20003800000 */
[--C-:B-1----:R-:W-:Y:S02]  /*0040*/  SHF.R.U32.HI R0, RZ, 0x5, R18.reuse ;  /* 0x00000005ff007819 */ /* 0x102fe40000011612 */
[----:B------:R-:W-:-:S03]  /*0050*/  SHF.R.U32.HI R22, RZ, 0x7, R18 ;  /* 0x00000007ff167819 */ /* 0x000fc60000011612 */
[----:B------:R-:W1:Y:S04]  /*0060*/  SHFL.IDX PT, R5, R0, RZ, 0x1f ;  /* 0x00001fff00057589 */ /* 0x000e6800000e0000 */
[----:B------:R2:W3:Y:S01]  /*0070*/  SHFL.IDX PT, R8, R22, RZ, 0x1f ;  /* 0x00001fff16087589 */ /* 0x0004e200000e0000 */
[----:B-1----:R-:W-:-:S13]  /*0080*/  ISETP.NE.OR P0, PT, R5, RZ, !P0 ;  /* 0x000000ff0500720c */ /* 0x002fda0004705670 */
[----:B0-23--:R-:W-:Y:S05]  /*0090*/  @P0 BRA `(.L_x_1) ;  /* 0x0000000000200947 */ /* 0x00dfea0003800000 */
[----:B------:R-:W-:Y:S02]  /*00a0*/  ULDC.64 UR4, c[0x0][0x198] ;  /* 0x0000660000047ab9 */ /* 0x000fe40000000a00 */
[----:B------:R-:W-:Y:S02]  /*00b0*/  UIADD3 UR6, UP0, UR4, 0xf0, URZ ;  /* 0x000000f004067890 */ /* 0x000fe4000ff1e03f */
[----:B------:R-:W-:Y:S02]  /*00c0*/  UIADD3 UR4, UP1, UR4, 0x1f0, URZ ;  /* 0x000001f004047890 */ /* 0x000fe4000ff3e03f */
[----:B------:R-:W-:Y:S02]  /*00d0*/  UIADD3.X UR7, URZ, UR5, URZ, UP0, !UPT ;  /* 0x000000053f077290 */ /* 0x000fe400087fe43f */
[----:B------:R-:W-:-:S07]  /*00e0*/  UIADD3.X UR5, URZ, UR5, URZ, UP1, !UPT ;  /* 0x000000053f057290 */ /* 0x000fce0008ffe43f */
[----:B------:R0:W-:Y:S02]  /*00f0*/  UTMACCTL.PF [UR6] ;  /* 0x00000000060079b9 */ /* 0x0001e40008040000 */
[----:B------:R0:W-:Y:S02]  /*0100*/  UTMACCTL.PF [UR4] ;  /* 0x00000000040079b9 */ /* 0x0001e40008040000 */
[----:B0-----:R-:W-:Y:S01]  /*0110*/  NOP ;  /* 0x0000000000007918 */ /* 0x001fe20000000000 */
.L_x_1:
[----:B------:R-:W-:Y:S05]  /*0120*/  BSYNC B0 ;  /* 0x0000000000007941 */ /* 0x000fea0003800000 */
.L_x_0:
[----:B------:R-:W0:Y:S02]  /*0130*/  SHFL.IDX PT, R2, R0, RZ, 0x1f ;  /* 0x00001fff00027589 */ /* 0x000e2400000e0000 */
[----:B0-----:R-:W-:-:S13]  /*0140*/  ISETP.NE.AND P0, PT, R2, RZ, PT ;  /* 0x000000ff0200720c */ /* 0x001fda0003f05270 */
[----:B------:R-:W-:Y:S05]  /*0150*/  @P0 BRA `(.L_x_2) ;  /* 0x0000000000580947 */ /* 0x000fea0003800000 */
[----:B------:R-:W0:Y:S01]  /*0160*/  S2UR UR8, SR_CgaCtaId ;  /* 0x00000000000879c3 */ /* 0x000e220000008800 */
[----:B------:R-:W-:Y:S01]  /*0170*/  UMOV UR4, 0x400 ;  /* 0x0000040000047882 */ /* 0x000fe20000000000 */
[----:B------:R-:W-:Y:S01]  /*0180*/  UMOV UR5, 0x1 ;  /* 0x0000000100057882 */ /* 0x000fe20000000000 */
[----:B------:R-:W-:Y:S01]  /*0190*/  UMOV UR6, 0x100 ;  /* 0x0000010000067882 */ /* 0x000fe20000000000 */
[----:B------:R-:W-:Y:S01]  /*01a0*/  ELECT P0, URZ, PT ;  /* 0x00000000003f782f */ /* 0x000fe20003800000 */
[----:B------:R-:W-:-:S04]  /*01b0*/  UIADD3 UR6, -UR6, 0x100000, URZ ;  /* 0x0010000006067890 */ /* 0x000fc8000fffe13f */
[----:B------:R-:W-:Y:S02]  /*01c0*/  USHF.L.U32 UR7, UR6, 0xb, URZ ;  /* 0x0000000b06077899 */ /* 0x000fe4000800063f */
[----:B------:R-:W-:Y:S02]  /*01d0*/  USHF.L.U32 UR6, UR6, 0x1, URZ ;  /* 0x0000000106067899 */ /* 0x000fe4000800063f */
[----:B0-----:R-:W-:Y:S02]  /*01e0*/  ULEA UR8, UR8, UR4, 0x18 ;  /* 0x0000000408087291 */ /* 0x001fe4000f8ec03f */
[----:B------:R-:W-:-:S04]  /*01f0*/  UIADD3 UR4, -UR5, 0x100000, URZ ;  /* 0x0010000005047890 */ /* 0x000fc8000fffe13f */
[----:B------:R-:W-:Y:S02]  /*0200*/  USHF.L.U32 UR5, UR4, 0xb, URZ ;  /* 0x0000000b04057899 */ /* 0x000fe4000800063f */
[----:B------:R-:W-:Y:S01]  /*0210*/  USHF.L.U32 UR4, UR4, 0x1, URZ ;  /* 0x0000000104047899 */ /* 0x000fe2000800063f */
[----:B------:R-:W0:Y:S11]  /*0220*/  FENCE.VIEW.ASYNC.S ;  /* 0x00000000000073c6 */ /* 0x000e360000000000 */
[----:B0-----:R0:W1:Y:S01]  /*0230*/  SYNCS.EXCH.64 URZ, [UR8], UR4 ;  /* 0x00000004083f75b2 */ /* 0x0010620008000100 */
[----:B------:R0:W2:Y:S01]  /*0240*/  SYNCS.EXCH.64 URZ, [UR8+0x20], UR6 ;  /* 0x00002006083f75b2 */ /* 0x0000a20008000100 */
[----:B------:R0:W3:Y:S01]  /*0250*/  SYNCS.EXCH.64 URZ, [UR8+0x8], UR4 ;  /* 0x00000804083f75b2 */ /* 0x0000e20008000100 */
[----:B------:R0:W4:Y:S01]  /*0260*/  SYNCS.EXCH.64 URZ, [UR8+0x28], UR6 ;  /* 0x00002806083f75b2 */ /* 0x0001220008000100 */
[----:B------:R0:W0:Y:S01]  /*0270*/  SYNCS.EXCH.64 URZ, [UR8+0x10], UR4 ;  /* 0x00001004083f75b2 */ /* 0x0000220008000100 */
[----:B------:R0:W0:Y:S01]  /*0280*/  SYNCS.EXCH.64 URZ, [UR8+0x30], UR6 ;  /* 0x00003006083f75b2 */ /* 0x0000220008000100 */
[----:B------:R0:W0:Y:S01]  /*0290*/  SYNCS.EXCH.64 URZ, [UR8+0x18], UR4 ;  /* 0x00001804083f75b2 */ /* 0x0000220008000100 */
[----:B------:R0:W0:Y:S01]  /*02a0*/  SYNCS.EXCH.64 URZ, [UR8+0x38], UR6 ;  /* 0x00003806083f75b2 */ /* 0x0000220008000100 */
[----:B------:R-:W-:Y:S01]  /*02b0*/  NOP ;  /* 0x0000000000007918 */ /* 0x000fe20000000000 */
.L_x_2:
[----:B------:R-:W5:Y:S01]  /*02c0*/  SHFL.IDX PT, R0, R0, RZ, 0x1f ;  /* 0x00001fff00007589 */ /* 0x000f6200000e0000 */
[----:B------:R-:W-:Y:S01]  /*02d0*/  ELECT P0, URZ, PT ;  /* 0x00000000003f782f */ /* 0x000fe20003800000 */
[----:B------:R-:W1:Y:S01]  /*02e0*/  LDC R2, c[0x0][0x65c] ;  /* 0x00019700ff027b82 */ /* 0x000e620000000800 */
[----:B------:R-:W-:Y:S01]  /*02f0*/  SHF.R.S32.HI R6, RZ, 0x1f, R5 ;  /* 0x0000001fff067819 */ /* 0x000fe20000011405 */
[----:B------:R-:W2:Y:S01]  /*0300*/  S2R R3, SR_CTAID.Y ;  /* 0x0000000000037919 */ /* 0x000ea20000002600 */
[----:B0-----:R-:W-:Y:S01]  /*0310*/  UMOV UR4, 0x20 ;  /* 0x0000002000047882 */ /* 0x001fe20000000000 */
[----:B------:R-:W-:Y:S01]  /*0320*/  ISETP.NE.AND P2, PT, R8, RZ, PT ;  /* 0x000000ff0800720c */ /* 0x000fe20003f45270 */
[----:B------:R-:W-:Y:S01]  /*0330*/  NOP ;  /* 0x0000000000007918 */ /* 0x000fe20000000000 */
[----:B------:R-:W0:Y:S01]  /*0340*/  S2R R4, SR_CTAID.X ;  /* 0x0000000000047919 */ /* 0x000e220000002500 */
[----:B------:R-:W-:Y:S01]  /*0350*/  LEA.HI R6, R6, R5, RZ, 0x2 ;  /* 0x0000000506067211 */ /* 0x000fe200078f10ff */
[----:B------:R-:W-:Y:S01]  /*0360*/  NOP ;  /* 0x0000000000007918 */ /* 0x000fe20000000000 */
[----:B-----5:R-:W-:-:S02]  /*0370*/  ISETP.NE.OR P0, PT, R0, RZ, !P0 ;  /* 0x000000ff0000720c */ /* 0x020fc40004705670 */
[----:B-1----:R-:W-:-:S04]  /*0380*/  ISETP.NE.AND P3, PT, R2, 0x1, PT ;  /* 0x000000010200780c */ /* 0x002fc80003f65270 */
[----:B------:R-:W-:Y:S02]  /*0390*/  P2R R0, PR, RZ, 0x8 ;  /* 0x00000008ff007803 */ /* 0x000fe40000000000 */
[----:B------:R-:W-:-:S05]  /*03a0*/  LOP3.LUT R0, R6, 0xfffffffc, RZ, 0xc0, !PT ;  /* 0xfffffffc06007812 */ /* 0x000fca00078ec0ff */
[----:B------:R-:W-:Y:S01]  /*03b0*/  VOTEU.ALL UP0, P0 ;  /* 0x00000000003f7886 */ /* 0x000fe20000000000 */
[----:B------:R-:W-:Y:S01]  /*03c0*/  IMAD.IADD R0, R5, 0x1, -R0 ;  /* 0x0000000105007824 */ /* 0x000fe200078e0a00 */
[----:B------:R-:W0:Y:S01]  /*03d0*/  @P3 LDC R17, c[0x0][0x10] ;  /* 0x00000400ff113b82 */ /* 0x000e220000000800 */
[----:B------:R-:W-:Y:S01]  /*03e0*/  VOTEU.ALL UP1, P0 ;  /* 0x00000000003f7886 */ /* 0x000fe20000020000 */
[----:B--2---:R-:W-:Y:S01]  /*03f0*/  @P3 IMAD.MOV.U32 R6, RZ, RZ, R3 ;  /* 0x000000ffff063224 */ /* 0x004fe200078e0003 */
[----:B------:R-:W-:Y:S01]  /*0400*/  @!UP0 UMOV UR6, 0x400 ;  /* 0x0000040000068882 */ /* 0x000fe20000000000 */
[----:B------:R-:W-:-:S04]  /*0410*/  @!UP0 UIADD3 UR4, -UR4, 0x100000, URZ ;  /* 0x0010000004048890 */ /* 0x000fc8000fffe13f */
[----:B------:R-:W-:Y:S02]  /*0420*/  @!UP0 USHF.L.U32 UR5, UR4, 0xb, URZ ;  /* 0x0000000b04058899 */ /* 0x000fe4000800063f */
[----:B------:R-:W-:Y:S01]  /*0430*/  @!UP0 USHF.L.U32 UR4, UR4, 0x1, URZ ;  /* 0x0000000104048899 */ /* 0x000fe2000800063f */
[----:B------:R-:W-:Y:S02]  /*0440*/  @P3 IMAD.MOV.U32 R7, RZ, RZ, RZ ;  /* 0x000000ffff073224 */ /* 0x000fe400078e00ff */
[----:B------:R-:W-:Y:S01]  /*0450*/  IMAD.MOV.U32 R5, RZ, RZ, RZ ;  /* 0x000000ffff057224 */ /* 0x000fe200078e00ff */
[----:B------:R-:W1:Y:S01]  /*0460*/  @!UP0 S2UR UR7, SR_CgaCtaId ;  /* 0x00000000000789c3 */ /* 0x000e620000008800 */
[----:B------:R-:W-:-:S07]  /*0470*/  @P3 IMAD.MOV.U32 R11, RZ, RZ, RZ ;  /* 0x000000ffff0b3224 */ /* 0x000fce00078e00ff */
[----:B------:R-:W2:Y:S01]  /*0480*/  @!P3 LDC R9, c[0x0][0xc] ;  /* 0x00000300ff09bb82 */ /* 0x000ea20000000800 */
[----:B0-----:R-:W-:-:S04]  /*0490*/  @P3 IMAD.WIDE.U32 R16, R4, R17, R6 ;  /* 0x0000001104103225 */ /* 0x001fc800078e0006 */
[----:B------:R-:W-:Y:S01]  /*04a0*/  @P3 IMAD.IADD R17, R17, 0x1, R11 ;  /* 0x0000000111113824 */ /* 0x000fe200078e020b */
[----:B-1----:R-:W-:Y:S01]  /*04b0*/  @!UP0 ULEA UR6, UR7, UR6, 0x18 ;  /* 0x0000000607068291 */ /* 0x002fe2000f8ec03f */
[----:B------:R-:W-:Y:S01]  /*04c0*/  VOTEU.ALL UP0, P0 ;  /* 0x00000000003f7886 */ /* 0x000fe20000000000 */
[----:B------:R-:W-:-:S04]  /*04d0*/  ISETP.NE.AND P0, PT, R0, 0x3, PT ;  /* 0x000000030000780c */ /* 0x000fc80003f05270 */
[----:B------:R-:W-:Y:S01]  /*04e0*/  ISETP.EQ.OR P0, PT, R0, RZ, !P0 ;  /* 0x000000ff0000720c */ /* 0x000fe20004702670 */
[----:B--2---:R-:W-:-:S03]  /*04f0*/  @!P3 IMAD.WIDE.U32 R6, R9, R3, R4 ;  /* 0x000000030906b225 */ /* 0x004fc600078e0004 */
[C---:B------:R-:W-:Y:S01]  /*0500*/  ISETP.EQ.AND P0, PT, R8.reuse, RZ, P0 ;  /* 0x000000ff0800720c */ /* 0x040fe20000702270 */
[----:B------:R-:W-:Y:S01]  /*0510*/  VIADD R8, R8, 0xffffffff ;  /* 0xffffffff08087836 */ /* 0x000fe20000000000 */
[----:B------:R-:W0:Y:S02]  /*0520*/  FENCE.VIEW.ASYNC.S ;  /* 0x00000000000073c6 */ /* 0x000e240000000000 */
[----:B0-----:R0:W3:Y:S01]  /*0530*/  @!UP0 SYNCS.EXCH.64 URZ, [UR6+0x50], UR4 ;  /* 0x00005004063f85b2 */ /* 0x0010e20008000100 */
[----:B------:R-:W-:Y:S01]  /*0540*/  @!P3 IMAD.MOV.U32 R16, RZ, RZ, R6 ;  /* 0x000000ffff10b224 */ /* 0x000fe200078e0006 */
[----:B------:R-:W-:Y:S01]  /*0550*/  SEL R19, RZ, 0x1, !P0 ;  /* 0x00000001ff137807 */ /* 0x000fe20004000000 */
[----:B------:R-:W-:Y:S01]  /*0560*/  @!P3 IMAD.MOV.U32 R17, RZ, RZ, R7 ;  /* 0x000000ffff11b224 */ /* 0x000fe200078e0007 */
[----:B------:R-:W-:-:S04]  /*0570*/  ISETP.GE.U32.AND P1, PT, R8, 0x2, PT ;  /* 0x000000020800780c */ /* 0x000fc80003f26070 */
[----:B------:R-:W-:Y:S01]  /*0580*/  SEL R19, R19, 0x2, P1 ;  /* 0x0000000213137807 */ /* 0x000fe20000800000 */
[----:B------:R0:W3:Y:S01]  /*0590*/  @!UP1 SYNCS.EXCH.64 URZ, [UR6+0x58], UR4 ;  /* 0x00005804063f95b2 */ /* 0x0000e20008000100 */
[----:B------:R-:W-:Y:S01]  /*05a0*/  NOP ;  /* 0x0000000000007918 */ /* 0x000fe20000000000 */
[----:B---34-:R-:W-:Y:S06]  /*05b0*/  BAR.SYNC.DEFER_BLOCKING 0x0 ;  /* 0x0000000000007b1d */ /* 0x018fec0000010000 */
[----:B------:R-:W-:Y:S05]  /*05c0*/  @!P2 BRA `(.L_x_3) ;  /* 0x0000003c0098a947 */ /* 0x000fea0003800000 */
[----:B------:R-:W-:-:S13]  /*05d0*/  ISETP.GT.U32.AND P0, PT, R8, 0x1, PT ;  /* 0x000000010800780c */ /* 0x000fda0003f04070 */
[----:B0-----:R-:W-:Y:S05]  /*05e0*/  @P0 EXIT ;  /* 0x000000000000094d */ /* 0x001fea0003800000 */
[----:B------:R-:W-:Y:S01]  /*05f0*/  ULDC.64 UR4, c[0x0][0x650] ;  /* 0x0001940000047ab9 */ /* 0x000fe20000000a00 */
[----:B------:R-:W-:Y:S01]  /*0600*/  PRMT R0, RZ, 0x7610, R0 ;  /* 0x00007610ff007816 */ /* 0x000fe20000000000 */
[----:B------:R-:W-:Y:S01]  /*0610*/  IMAD.MOV.U32 R58, RZ, RZ, -0x1 ;  /* 0xffffffffff3a7424 */ /* 0x000fe200078e00ff */
[----:B------:R-:W-:Y:S01]  /*0620*/  ISETP.GE.U32.AND P0, PT, R16, UR4, PT ;  /* 0x0000000410007c0c */ /* 0x000fe2000bf06070 */
[----:B------:R-:W-:Y:S02]  /*0630*/  IMAD.MOV.U32 R59, RZ, RZ, -0x1 ;  /* 0xffffffffff3b7424 */ /* 0x000fe400078e00ff */
[----:B------:R-:W-:Y:S01]  /*0640*/  IMAD.MOV.U32 R57, RZ, RZ, -0x1 ;  /* 0xffffffffff397424 */ /* 0x000fe200078e00ff */
[----:B------:R-:W-:-:S13]  /*0650*/  ISETP.GE.U32.AND.EX P0, PT, R17, UR5, PT, P0 ;  /* 0x0000000511007c0c */ /* 0x000fda000bf06100 */
[----:B------:R-:W-:Y:S05]  /*0660*/  @P0 BRA `(.L_x_4) ;  /* 0x0000000400540947 */ /* 0x000fea0003800000 */
[----:B------:R-:W0:Y:S01]  /*0670*/  LDC.64 R14, c[0x0][0x628] ;  /* 0x00018a00ff0e7b82 */ /* 0x000e220000000a00 */
[----:B------:R-:W-:Y:S02]  /*0680*/  IMAD.MOV.U32 R6, RZ, RZ, R16 ;  /* 0x000000ffff067224 */ /* 0x000fe400078e0010 */
[----:B------:R-:W-:-:S05]  /*0690*/  IMAD.MOV.U32 R7, RZ, RZ, R17 ;  /* 0x000000ffff077224 */ /* 0x000fca00078e0011 */
[----:B------:R-:W1:Y:S08]  /*06a0*/  LDC R0, c[0x0][0x630] ;  /* 0x00018c00ff007b82 */ /* 0x000e700000000800 */
[----:B------:R-:W2:Y:S01]  /*06b0*/  LDC.64 R20, c[0x0][0x620] ;  /* 0x00018800ff147b82 */ /* 0x000ea20000000a00 */
[----:B0-----:R-:W-:-:S04]  /*06c0*/  ISETP.NE.U32.AND P0, PT, R14, RZ, PT ;  /* 0x000000ff0e00720c */ /* 0x001fc80003f05070 */
[----:B------:R-:W-:-:S13]  /*06d0*/  ISETP.NE.AND.EX P0, PT, R15, RZ, PT, P0 ;  /* 0x000000ff0f00720c */ /* 0x000fda0003f05300 */
[----:B-12---:R-:W-:Y:S05]  /*06e0*/  @!P0 BRA `(.L_x_5) ;  /* 0x0000000000288947 */ /* 0x006fea0003800000 */
[----:B------:R-:W0:Y:S02]  /*06f0*/  LDC R11, c[0x0][0x634] ;  /* 0x00018d00ff0b7b82 */ /* 0x000e240000000800 */
[----:B0-----:R-:W-:-:S05]  /*0700*/  IADD3 R11, P0, R16, R11, RZ ;  /* 0x0000000b100b7210 */ /* 0x001fca0007f1e0ff */
[----:B------:R-:W-:-:S04]  /*0710*/  IMAD.X R13, RZ, RZ, R17, P0 ;  /* 0x000000ffff0d7224 */ /* 0x000fc800000e0611 */
[----:B------:R-:W-:-:S04]  /*0720*/  IMAD.WIDE.U32 R6, R13, R14, RZ ;  /* 0x0000000e0d067225 */ /* 0x000fc800078e00ff */
[----:B------:R-:W-:-:S04]  /*0730*/  IMAD.WIDE.U32 R8, P0, R11, R15, R6 ;  /* 0x0000000f0b087225 */ /* 0x000fc80007800006 */
[----:B------:R-:W-:-:S04]  /*0740*/  IMAD.WIDE.U32 R6, R11, R14, RZ ;  /* 0x0000000e0b067225 */ /* 0x000fc800078e00ff */
[----:B------:R-:W-:Y:S01]  /*0750*/  IMAD.X R11, RZ, RZ, RZ, P0 ;  /* 0x000000ffff0b7224 */ /* 0x000fe200000e06ff */
[----:B------:R-:W-:Y:S01]  /*0760*/  IADD3 RZ, P0, R7, R8, RZ ;  /* 0x0000000807ff7210 */ /* 0x000fe20007f1e0ff */
[----:B------:R-:W-:-:S04]  /*0770*/  IMAD.MOV.U32 R10, RZ, RZ, R9 ;  /* 0x000000ffff0a7224 */ /* 0x000fc800078e0009 */
[----:B------:R-:W-:-:S08]  /*0780*/  IMAD.WIDE.U32.X R6, R13, R15, R10, P0 ;  /* 0x0000000f0d067225 */ /* 0x000fd000000e040a */
.L_x_5:
[-CC-:B------:R-:W-:Y:S01]  /*0790*/  SHF.R.U64 R57, R6, R0.reuse, R7.reuse ;  /* 0x0000000006397219 */ /* 0x180fe20000001207 */
[----:B------:R-:W0:Y:S01]  /*07a0*/  LDC R10, c[0x0][0x618] ;  /* 0x00018600ff0a7b82 */ /* 0x000e220000000800 */
[----:B------:R-:W-:Y:S01]  /*07b0*/  SHF.R.U32.HI R5, RZ, R0, R7 ;  /* 0x00000000ff057219 */ /* 0x000fe20000011607 */
[----:B------:R-:W-:Y:S01]  /*07c0*/  ULDC UR4, c[0x0][0x150] ;  /* 0x0000540000047ab9 */ /* 0x000fe20000000800 */
[----:B------:R-:W-:Y:S02]  /*07d0*/  IADD3 R9, P0, RZ, -R57, RZ ;  /* 0x80000039ff097210 */ /* 0x000fe40007f1e0ff */
[----:B------:R-:W-:-:S03]  /*07e0*/  I2FP.F32.U32 R0, R4 ;  /* 0x0000000400007245 */ /* 0x000fc60000201000 */
[----:B------:R-:W1:Y:S01]  /*07f0*/  LDC.64 R28, c[0x0][0x640] ;  /* 0x00019000ff1c7b82 */ /* 0x000e620000000a00 */
[----:B------:R-:W-:Y:S02]  /*0800*/  IMAD.X R11, RZ, RZ, ~R5, P0 ;  /* 0x000000ffff0b7224 */ /* 0x000fe400000e0e05 */
[----:B------:R-:W-:Y:S01]  /*0810*/  FMUL R0, R0, UR4 ;  /* 0x0000000400007c20 */ /* 0x000fe20008400000 */
[----:B------:R-:W-:Y:S01]  /*0820*/  IMAD.WIDE.U32 R6, R9, R20, R16 ;  /* 0x0000001409067225 */ /* 0x000fe200078e0010 */
[----:B------:R-:W-:-:S03]  /*0830*/  ULDC UR4, c[0x0][0x154] ;  /* 0x0000550000047ab9 */ /* 0x000fc60000000800 */
[----:B------:R-:W-:Y:S01]  /*0840*/  IMAD R8, R11, R20, RZ ;  /* 0x000000140b087224 */ /* 0x000fe200078e02ff */
[----:B------:R-:W2:Y:S01]  /*0850*/  LDC R5, c[0x0][0x144] ;  /* 0x00005100ff057b82 */ /* 0x000ea20000000800 */
[----:B------:R-:W3:Y:S02]  /*0860*/  F2I.U32.TRUNC.NTZ R0, R0 ;  /* 0x0000000000007305 */ /* 0x000ee4000020f000 */
[----:B------:R-:W-:-:S04]  /*0870*/  IMAD R9, R9, R21, R8 ;  /* 0x0000001509097224 */ /* 0x000fc800078e0208 */
[----:B------:R-:W-:Y:S01]  /*0880*/  IMAD.IADD R7, R7, 0x1, R9 ;  /* 0x0000000107077824 */ /* 0x000fe200078e0209 */
[----:B------:R-:W4:Y:S01]  /*0890*/  LDC R12, c[0x0][0x608] ;  /* 0x00018200ff0c7b82 */ /* 0x000f220000000800 */
[----:B------:R-:W-:-:S03]  /*08a0*/  IMAD.MOV.U32 R9, RZ, RZ, -0x1 ;  /* 0xffffffffff097424 */ /* 0x000fc600078e00ff */
[-CC-:B0-----:R-:W-:Y:S02]  /*08b0*/  SHF.R.U64 R20, R6, R10.reuse, R7.reuse ;  /* 0x0000000a06147219 */ /* 0x181fe40000001207 */
[----:B------:R-:W-:Y:S02]  /*08c0*/  I2FP.F32.U32 R6, R3 ;  /* 0x0000000300067245 */ /* 0x000fe40000201000 */
[----:B------:R-:W0:Y:S01]  /*08d0*/  LDC R26, c[0x0][0x658] ;  /* 0x00019600ff1a7b82 */ /* 0x000e220000000800 */
[----:B-1----:R-:W-:Y:S01]  /*08e0*/  ISETP.NE.U32.AND P0, PT, R28, RZ, PT ;  /* 0x000000ff1c00720c */ /* 0x002fe20003f05070 */
[----:B---3--:R-:W-:Y:S01]  /*08f0*/  IMAD.MOV R8, RZ, RZ, -R0 ;  /* 0x000000ffff087224 */ /* 0x008fe200078e0a00 */
[----:B------:R-:W-:Y:S01]  /*0900*/  SHF.R.U32.HI R7, RZ, R10, R7 ;  /* 0x0000000aff077219 */ /* 0x000fe20000011607 */
[----:B------:R-:W-:Y:S01]  /*0910*/  FMUL R6, R6, UR4 ;  /* 0x0000000406067c20 */ /* 0x000fe20008400000 */
[----:B------:R-:W-:-:S03]  /*0920*/  ISETP.NE.AND.EX P0, PT, R29, RZ, PT, P0 ;  /* 0x000000ff1d00720c */ /* 0x000fc60003f05300 */
[----:B------:R-:W1:Y:S01]  /*0930*/  LDC R14, c[0x0][0x148] ;  /* 0x00005200ff0e7b82 */ /* 0x000e620000000800 */
[----:B--2---:R-:W-:-:S07]  /*0940*/  IMAD R0, R5, R8, R4 ;  /* 0x0000000805007224 */ /* 0x004fce00078e0204 */
[----:B------:R-:W2:Y:S01]  /*0950*/  LDC R24, c[0x0][0x600] ;  /* 0x00018000ff187b82 */ /* 0x000ea20000000800 */
[-CC-:B----4-:R-:W-:Y:S02]  /*0960*/  SHF.R.U64 R30, R20, R12.reuse, R7.reuse ;  /* 0x0000000c141e7219 */ /* 0x190fe40000001207 */
[----:B------:R-:W-:Y:S01]  /*0970*/  SHF.R.U32.HI R5, RZ, R12, R7 ;  /* 0x0000000cff057219 */ /* 0x000fe20000011607 */
[----:B------:R-:W-:Y:S01]  /*0980*/  IMAD.MOV.U32 R7, RZ, RZ, 0x1 ;  /* 0x00000001ff077424 */ /* 0x000fe200078e00ff */
[----:B------:R3:W4:Y:S03]  /*0990*/  F2I.U32.TRUNC.NTZ R12, R6 ;  /* 0x00000006000c7305 */ /* 0x000726000020f000 */
[----:B------:R-:W1:Y:S01]  /*09a0*/  LDC R15, c[0x0][0x648] ;  /* 0x00019200ff0f7b82 */ /* 0x000e620000000800 */
[-C--:B0-----:R-:W-:Y:S02]  /*09b0*/  SHF.L.U32 R4, R9, R26.reuse, RZ ;  /* 0x0000001a09047219 */ /* 0x081fe400000006ff */
[----:B------:R-:W-:-:S02]  /*09c0*/  SHF.R.U64 R32, R30, R26, R5 ;  /* 0x0000001a1e207219 */ /* 0x000fc40000001205 */
[----:B------:R-:W-:Y:S02]  /*09d0*/  LOP3.LUT R11, RZ, R4, RZ, 0x33, !PT ;  /* 0x00000004ff0b7212 */ /* 0x000fe400078e33ff */
[-C--:B------:R-:W-:Y:S01]  /*09e0*/  SHF.R.U32.HI R5, RZ, R26.reuse, R5 ;  /* 0x0000001aff057219 */ /* 0x080fe20000011605 */
[----:B------:R-:W0:Y:S01]  /*09f0*/  LDC R21, c[0x0][0x638] ;  /* 0x00018e00ff157b82 */ /* 0x000e220000000800 */
[----:B------:R-:W-:Y:S01]  /*0a00*/  SHF.L.U32 R10, R7, R26, RZ ;  /* 0x0000001a070a7219 */ /* 0x000fe200000006ff */
[----:B------:R-:W-:-:S06]  /*0a10*/  IMAD.MOV.U32 R4, RZ, RZ, R32 ;  /* 0x000000ffff047224 */ /* 0x000fcc00078e0020 */
[----:B------:R-:W0:Y:S01]  /*0a20*/  LDC R58, c[0x0][0x610] ;  /* 0x00018400ff3a7b82 */ /* 0x000e220000000800 */
[----:B---34-:R-:W-:Y:S05]  /*0a30*/  @!P0 BRA `(.L_x_6) ;  /* 0x0000000000288947 */ /* 0x018fea0003800000 */
[----:B------:R-:W3:Y:S02]  /*0a40*/  LDC R9, c[0x0][0x64c] ;  /* 0x00019300ff097b82 */ /* 0x000ee40000000800 */
[----:B---3--:R-:W-:-:S05]  /*0a50*/  IADD3 R9, P0, R32, R9, RZ ;  /* 0x0000000920097210 */ /* 0x008fca0007f1e0ff */
        /* <DEDUP_REMOVED lines=8> */
.L_x_6:
[----:B-1----:R-:W-:Y:S01]  /*0ae0*/  SHF.R.U64 R4, R4, R15, R5 ;  /* 0x0000000f04047219 */ /* 0x002fe20000001205 */
[----:B--2---:R-:W-:Y:S01]  /*0af0*/  VIADD R5, R24, 0xffffffff ;  /* 0xffffffff18057836 */ /* 0x004fe20000000000 */
[----:B------:R-:W-:Y:S01]  /*0b00*/  LOP3.LUT R11, R30, R11, RZ, 0xc0, !PT ;  /* 0x0000000b1e0b7212 */ /* 0x000fe200078ec0ff */
[----:B------:R-:W-:Y:S02]  /*0b10*/  IMAD.MOV R12, RZ, RZ, -R12 ;  /* 0x000000ffff0c7224 */ /* 0x000fe400078e0a0c */
[----:B------:R-:W-:Y:S01]  /*0b20*/  IMAD.MOV R6, RZ, RZ, -R4 ;  /* 0x000000ffff067224 */ /* 0x000fe200078e0a04 */
[----:B------:R-:W-:Y:S01]  /*0b30*/  LOP3.LUT R5, R20, R5, RZ, 0xc0, !PT ;  /* 0x0000000514057212 */ /* 0x000fe200078ec0ff */
[----:B------:R-:W-:Y:S02]  /*0b40*/  @P3 IMAD R0, R14, R12, R3 ;  /* 0x0000000c0e003224 */ /* 0x000fe400078e0203 */
[----:B------:R-:W-:Y:S02]  /*0b50*/  IMAD R11, R10, R4, R11 ;  /* 0x000000040a0b7224 */ /* 0x000fe400078e020b */
[----:B0-----:R-:W-:-:S02]  /*0b60*/  IMAD R3, R6, R21, R32 ;  /* 0x0000001506037224 */ /* 0x001fc400078e0220 */
[----:B------:R-:W-:Y:S02]  /*0b70*/  IMAD R58, R11, R58, R0 ;  /* 0x0000003a0b3a7224 */ /* 0x000fe400078e0200 */
[----:B------:R-:W-:Y:S02]  /*0b80*/  IMAD R3, R3, R24, R5 ;  /* 0x0000001803037224 */ /* 0x000fe400078e0205 */
[----:B------:R-:W-:-:S03]  /*0b90*/  IMAD.MOV.U32 R0, RZ, RZ, 0x1 ;  /* 0x00000001ff007424 */ /* 0x000fc600078e00ff */
[----:B------:R-:W-:Y:S02]  /*0ba0*/  SEL R59, R3, R58, !P3 ;  /* 0x0000003a033b7207 */ /* 0x000fe40005800000 */
[----:B------:R-:W-:-:S07]  /*0bb0*/  SEL R58, R58, R3, !P3 ;  /* 0x000000033a3a7207 */ /* 0x000fce0005800000 */
.L_x_4:
[----:B------:R-:W-:-:S08]  /*0bc0*/  NOP ;  /* 0x0000000000007918 */ /* 0x000fd00000000000 */
[----:B------:R-:W0:Y:S02]  /*0bd0*/  USETMAXREG.TRY_ALLOC.CTAPOOL UP0, 0xe8 ;  /* 0x000000e8000079c8 */ /* 0x000e240008000600 */
[----:B0-----:R-:W-:-:S13]  /*0be0*/  PLOP3.LUT P0, PT, PT, PT, UP0, 0x80, 0x0 ;  /* 0x000000000000781c */ /* 0x001fda0003f0f008 */
[----:B------:R-:W-:Y:S05]  /*0bf0*/  @!P0 BRA `(.L_x_4) ;  /* 0xfffffffc00f08947 */ /* 0x000fea000383ffff */
[----:B------:R-:W-:Y:S01]  /*0c00*/  ULDC.64 UR4, c[0x0][0x598] ;  /* 0x0001660000047ab9 */ /* 0x000fe20000000a00 */
[----:B------:R-:W-:Y:S01]  /*0c10*/  ULDC.64 UR36, c[0x0][0x208] ;  /* 0x0000820000247ab9 */ /* 0x000fe20000000a00 */
[----:B------:R-:W-:-:S04]  /*0c20*/  ISETP.NE.U32.AND P0, PT, RZ, UR4, PT ;  /* 0x00000004ff007c0c */ /* 0x000fc8000bf05070 */
[----:B------:R-:W-:-:S13]  /*0c30*/  ISETP.NE.AND.EX P0, PT, RZ, UR5, PT, P0 ;  /* 0x00000005ff007c0c */ /* 0x000fda000bf05300 */
[----:B------:R-:W-:Y:S05]  /*0c40*/  @!P0 BRA `(.L_x_7) ;  /* 0x00000000001c8947 */ /* 0x000fea0003800000 */
[----:B------:R-:W0:Y:S02]  /*0c50*/  LDC.64 R4, c[0x0][0x598] ;  /* 0x00016600ff047b82 */ /* 0x000e240000000a00 */
[----:B0-----:R-:W2:Y:S02]  /*0c60*/  LDG.E.64 R4, desc[UR36][R4.64] ;  /* 0x0000002404047981 */ /* 0x001ea4000c1e1b00 */
[----:B--2---:R-:W-:-:S04]  /*0c70*/  ISETP.NE.U32.AND P0, PT, R4, RZ, PT ;  /* 0x000000ff0400720c */ /* 0x004fc80003f05070 */
[----:B------:R-:W-:-:S13]  /*0c80*/  ISETP.NE.AND.EX P0, PT, R5, RZ, PT, P0 ;  /* 0x000000ff0500720c */ /* 0x000fda0003f05300 */
[----:B------:R-:W-:Y:S05]  /*0c90*/  @!P0 BRA `(.L_x_7) ;  /* 0x0000000000088947 */ /* 0x000fea0003800000 */
[----:B------:R0:W5:Y:S01]  /*0ca0*/  LD.E R23, desc[UR36][R4.64] ;  /* 0x0000002404177980 */ /* 0x000162000c101900 */
[----:B------:R-:W-:Y:S05]  /*0cb0*/  BRA `(.L_x_8) ;  /* 0x0000000000247947 */ /* 0x000fea0003800000 */
.L_x_7:
[----:B------:R-:W-:Y:S02]  /*0cc0*/  ULDC.64 UR4, c[0x0][0x588] ;  /* 0x0001620000047ab9 */ /* 0x000fe40000000a00 */
[----:B------:R-:W-:-:S04]  /*0cd0*/  ISETP.NE.U32.AND P0, PT, RZ, UR4, PT ;  /* 0x00000004ff007c0c */ /* 0x000fc8000bf05070 */
[----:B------:R-:W-:-:S13]  /*0ce0*/  ISETP.NE.AND.EX P0, PT, RZ, UR5, PT, P0 ;  /* 0x00000005ff007c0c */ /* 0x000fda000bf05300 */
[----:B------:R-:W-:Y:S05]  /*0cf0*/  @!P0 BRA `(.L_x_9) ;  /* 0x00000000000c8947 */ /* 0x000fea0003800000 */
[----:B------:R-:W0:Y:S02]  /*0d00*/  LDC.64 R4, c[0x0][0x588] ;  /* 0x00016200ff047b82 */ /* 0x000e240000000a00 */
[----:B0-----:R1:W5:Y:S01]  /*0d10*/  LDG.E R23, desc[UR36][R4.64] ;  /* 0x0000002404177981 */ /* 0x001362000c1e1900 */
[----:B------:R-:W-:Y:S05]  /*0d20*/  BRA `(.L_x_8) ;  /* 0x0000000000087947 */ /* 0x000fea0003800000 */
.L_x_9:
[----:B------:R-:W-:Y:S02]  /*0d30*/  ULDC UR4, c[0x0][0x580] ;  /* 0x0001600000047ab9 */ /* 0x000fe40000000800 */
[----:B------:R-:W-:-:S07]  /*0d40*/  IMAD.U32 R23, RZ, RZ, UR4 ;  /* 0x00000004ff177e24 */ /* 0x000fce000f8e00ff */
.L_x_8:
[----:B------:R-:W-:Y:S02]  /*0d50*/  ULDC.64 UR4, c[0x0][0x5a0] ;  /* 0x0001680000047ab9 */ /* 0x000fe40000000a00 */
[----:B------:R-:W-:-:S04]  /*0d60*/  ISETP.NE.U32.AND P0, PT, RZ, UR4, PT ;  /* 0x00000004ff007c0c */ /* 0x000fc8000bf05070 */
[----:B------:R-:W-:-:S13]  /*0d70*/  ISETP.NE.AND.EX P0, PT, RZ, UR5, PT, P0 ;  /* 0x00000005ff007c0c */ /* 0x000fda000bf05300 */
[----:B------:R-:W-:Y:S05]  /*0d80*/  @!P0 BRA `(.L_x_10) ;  /* 0x00000000001c8947 */ /* 0x000fea0003800000 */
[----:B01----:R-:W0:Y:S02]  /*0d90*/  LDC.64 R4, c[0x0][0x5a0] ;  /* 0x00016800ff047b82 */ /* 0x003e240000000a00 */
[----:B0-----:R-:W2:Y:S02]  /*0da0*/  LDG.E.64 R4, desc[UR36][R4.64] ;  /* 0x0000002404047981 */ /* 0x001ea4000c1e1b00 */
[----:B--2---:R-:W-:-:S04]  /*0db0*/  ISETP.NE.U32.AND P0, PT, R4, RZ, PT ;  /* 0x000000ff0400720c */ /* 0x004fc80003f05070 */
[----:B------:R-:W-:-:S13]  /*0dc0*/  ISETP.NE.AND.EX P0, PT, R5, RZ, PT, P0 ;  /* 0x000000ff0500720c */ /* 0x000fda0003f05300 */
[----:B------:R-:W-:Y:S05]  /*0dd0*/  @!P0 BRA `(.L_x_10) ;  /* 0x0000000000088947 */ /* 0x000fea0003800000 */
[----:B------:R0:W5:Y:S01]  /*0de0*/  LD.E R56, desc[UR36][R4.64] ;  /* 0x0000002404387980 */ /* 0x000162000c101900 */
[----:B------:R-:W-:Y:S05]  /*0df0*/  BRA `(.L_x_11) ;  /* 0x0000000000247947 */ /* 0x000fea0003800000 */
.L_x_10:
[----:B------:R-:W-:Y:S02]  /*0e00*/  ULDC.64 UR4, c[0x0][0x590] ;  /* 0x0001640000047ab9 */ /* 0x000fe40000000a00 */
[----:B------:R-:W-:-:S04]  /*0e10*/  ISETP.NE.U32.AND P0, PT, RZ, UR4, PT ;  /* 0x00000004ff007c0c */ /* 0x000fc8000bf05070 */
[----:B------:R-:W-:-:S13]  /*0e20*/  ISETP.NE.AND.EX P0, PT, RZ, UR5, PT, P0 ;  /* 0x00000005ff007c0c */ /* 0x000fda000bf05300 */
[----:B------:R-:W-:Y:S05]  /*0e30*/  @!P0 BRA `(.L_x_12) ;  /* 0x00000000000c8947 */ /* 0x000fea0003800000 */
[----:B01----:R-:W0:Y:S02]  /*0e40*/  LDC.64 R4, c[0x0][0x590] ;  /* 0x00016400ff047b82 */ /* 0x003e240000000a00 */
[----:B0-----:R1:W5:Y:S01]  /*0e50*/  LDG.E R56, desc[UR36][R4.64] ;  /* 0x0000002404387981 */ /* 0x001362000c1e1900 */
[----:B------:R-:W-:Y:S05]  /*0e60*/  BRA `(.L_x_11) ;  /* 0x0000000000087947 */ /* 0x000fea0003800000 */
.L_x_12:
[----:B------:R-:W-:Y:S02]  /*0e70*/  ULDC UR4, c[0x0][0x584] ;  /* 0x0001610000047ab9 */ /* 0x000fe40000000800 */
[----:B------:R-:W-:-:S07]  /*0e80*/  IMAD.U32 R56, RZ, RZ, UR4 ;  /* 0x00000004ff387e24 */ /* 0x000fce000f8e00ff */
.L_x_11:
[----:B------:R-:W-:-:S13]  /*0e90*/  LOP3.LUT P0, RZ, R0, 0xff, RZ, 0xc0, !PT ;  /* 0x000000ff00ff7812 */ /* 0x000fda000780c0ff */
[----:B------:R-:W-:Y:S05]  /*0ea0*/  @!P0 EXIT ;  /* 0x000000000000894d */ /* 0x000fea0003800000 */
[----:B------:R-:W-:Y:S01]  /*0eb0*/  ULDC UR4, c[0x0][0x28c] ;  /* 0x0000a30000047ab9 */ /* 0x000fe20000000800 */
[----:B------:R-:W-:Y:S01]  /*0ec0*/  LOP3.LUT R62, R19, 0x1, RZ, 0xfc, !PT ;  /* 0x00000001133e7812 */ /* 0x000fe200078efcff */
[----:B------:R-:W-:Y:S01]  /*0ed0*/  UIADD3 UR4, UR4, 0x1f, URZ ;  /* 0x0000001f04047890 */ /* 0x000fe2000fffe03f */
[----:B------:R-:W-:Y:S01]  /*0ee0*/  UMOV UR38, URZ ;  /* 0x0000003f00267c82 */ /* 0x000fe20008000000 */
[----:B------:R-:W-:Y:S02]  /*0ef0*/  UMOV UR39, URZ ;  /* 0x0000003f00277c82 */ /* 0x000fe40008000000 */
[----:B------:R-:W-:-:S04]  /*0f00*/  USHF.R.S32.HI UR5, URZ, 0x1f, UR4 ;  /* 0x0000001f3f057899 */ /* 0x000fc80008011404 */
[----:B------:R-:W-:-:S04]  /*0f10*/  ULEA.HI UR5, UR5, UR4, URZ, 0x5 ;  /* 0x0000000405057291 */ /* 0x000fc8000f8f283f */
[----:B------:R-:W-:-:S12]  /*0f20*/  USHF.R.S32.HI UR40, URZ, 0x5, UR5 ;  /* 0x000000053f287899 */ /* 0x000fd80008011405 */
.L_x_94:
[----:B------:R-:W-:Y:S01]  /*0f30*/  LOP3.LUT R0, R18, 0x80, RZ, 0xc0, !PT ;  /* 0x0000008012007812 */ /* 0x000fe200078ec0ff */
[----:B--2---:R-:W2:Y:S01]  /*0f40*/  S2UR UR7, SR_CgaCtaId ;  /* 0x00000000000779c3 */ /* 0x004ea20000008800 */
[----:B------:R-:W-:Y:S02]  /*0f50*/  UMOV UR6, 0x400 ;  /* 0x0000040000067882 */ /* 0x000fe40000000000 */
[----:B------:R-:W-:-:S06]  /*0f60*/  SHF.R.U32.HI R0, RZ, 0x7, R0 ;  /* 0x00000007ff007819 */ /* 0x000fcc0000011600 */
[----:B---3--:R-:W3:Y:S01]  /*0f70*/  SHFL.IDX PT, R0, R0, RZ, 0x1f ;  /* 0x00001fff00007589 */ /* 0x008ee200000e0000 */
[----:B--2---:R-:W-:Y:S01]  /*0f80*/  ULEA UR42, UR7, UR6, 0x18 ;  /* 0x00000006072a7291 */ /* 0x004fe2000f8ec03f */
[----:B---3--:R-:W-:-:S13]  /*0f90*/  R2UR UR4, R0 ;  /* 0x00000000000472ca */ /* 0x008fda00000e0000 */
[----:B------:R-:W-:-:S04]  /*0fa0*/  ULEA.HI UR5, UR4, UR4, URZ, 0x1 ;  /* 0x0000000404057291 */ /* 0x000fc8000f8f083f */
[----:B------:R-:W-:-:S04]  /*0fb0*/  ULOP3.LUT UR5, UR5, 0xffffe, URZ, 0xc0, !UPT ;  /* 0x000ffffe05057892 */ /* 0x000fc8000f8ec03f */
[----:B------:R-:W-:-:S03]  /*0fc0*/  UIADD3 UR5, UR4, -UR5, URZ ;  /* 0x8000000504057290 */ /* 0x000fc6000fffe03f */
[----:B------:R-:W-:Y:S01]  /*0fd0*/  ULDC UR4, c[0x0][0x28c] ;  /* 0x0000a30000047ab9 */ /* 0x000fe20000000800 */
[----:B------:R-:W-:Y:S01]  /*0fe0*/  ULEA UR5, UR5, UR42, 0xc ;  /* 0x0000002a05057291 */ /* 0x000fe2000f8e603f */
[----:B------:R-:W-:-:S03]  /*0ff0*/  ISETP.LT.AND P0, PT, RZ, UR4, PT ;  /* 0x00000004ff007c0c */ /* 0x000fc6000bf01270 */
[----:B------:R-:W-:-:S04]  /*1000*/  UIADD3 UR5, UR5, 0x100, URZ ;  /* 0x0000010005057890 */ /* 0x000fc8000fffe03f */
[----:B------:R-:W-:-:S04]  /*1010*/  USHF.R.U32.HI UR5, URZ, 0x4, UR5 ;  /* 0x000000043f057899 */ /* 0x000fc80008011605 */
[----:B------:R-:W-:Y:S02]  /*1020*/  ULOP3.LUT UR41, UR5, 0x3fff, URZ, 0xc0, !UPT ;  /* 0x00003fff05297892 */ /* 0x000fe4000f8ec03f */
[----:B-1--45:R-:W-:Y:S10]  /*1030*/  @P0 BRA `(.L_x_13) ;  /* 0x0000000000400947 */ /* 0x032ff40003800000 */
[----:B------:R-:W-:Y:S01]  /*1040*/  MOV R0, 0x0 ;  /* 0x0000000000007802 */ /* 0x000fe20000000f00 */
[----:B------:R-:W-:Y:S01]  /*1050*/  ULDC.64 UR4, c[0x4][0x68] ;  /* 0x01001a0000047ab9 */ /* 0x000fe20000000a00 */
[----:B------:R-:W-:Y:S01]  /*1060*/  ULDC.64 UR6, c[0x4][0x8] ;  /* 0x0100020000067ab9 */ /* 0x000fe20000000a00 */
[----:B01----:R-:W-:Y:S01]  /*1070*/  IMAD.U32 R4, RZ, RZ, UR4 ;  /* 0x00000004ff047e24 */ /* 0x003fe2000f8e00ff */
[----:B------:R0:W1:Y:S01]  /*1080*/  LDC.64 R14, c[0x4][R0] ;  /* 0x01000000000e7b82 */ /* 0x0000620000000a00 */
[----:B------:R-:W-:Y:S01]  /*1090*/  IMAD.U32 R5, RZ, RZ, UR5 ;  /* 0x00000005ff057e24 */ /* 0x000fe2000f8e00ff */
[----:B------:R-:W-:Y:S01]  /*10a0*/  ULDC.64 UR4, c[0x4][0x70] ;  /* 0x01001c0000047ab9 */ /* 0x000fe20000000a00 */
[----:B------:R-:W-:Y:S02]  /*10b0*/  IMAD.U32 R10, RZ, RZ, UR6 ;  /* 0x00000006ff0a7e24 */ /* 0x000fe4000f8e00ff */
[----:B------:R-:W-:Y:S02]  /*10c0*/  IMAD.U32 R6, RZ, RZ, UR4 ;  /* 0x00000004ff067e24 */ /* 0x000fe4000f8e00ff */
[----:B------:R-:W-:-:S02]  /*10d0*/  IMAD.U32 R7, RZ, RZ, UR5 ;  /* 0x00000005ff077e24 */ /* 0x000fc4000f8e00ff */
[----:B------:R-:W-:Y:S02]  /*10e0*/  IMAD.U32 R11, RZ, RZ, UR7 ;  /* 0x00000007ff0b7e24 */ /* 0x000fe4000f8e00ff */
[----:B------:R-:W-:Y:S02]  /*10f0*/  IMAD.MOV.U32 R8, RZ, RZ, 0x1e1 ;  /* 0x000001e1ff087424 */ /* 0x000fe400078e00ff */
[----:B------:R-:W-:Y:S02]  /*1100*/  IMAD.MOV.U32 R12, RZ, RZ, 0x1 ;  /* 0x00000001ff0c7424 */ /* 0x000fe400078e00ff */
[----:B0-----:R-:W-:-:S07]  /*1110*/  IMAD.MOV.U32 R13, RZ, RZ, RZ ;  /* 0x000000ffff0d7224 */ /* 0x001fce00078e00ff */
[----:B------:R-:W-:-:S07]  /*1120*/  LEPC R20, `(.L_x_13) ;  /* 0x000000001014794e */ /* 0x000fce0000000000 */
[----:B-1---5:R-:W-:Y:S05]  /*1130*/  CALL.ABS.NOINC R14 ;  /* 0x000000000e007343 */ /* 0x022fea0003c00000 */
.L_x_13:
[----:B------:R-:W-:-:S13]  /*1140*/  ISETP.NE.AND P0, PT, R62, 0x3, PT ;  /* 0x000000033e00780c */ /* 0x000fda0003f05270 */
[----:B------:R-:W-:Y:S05]  /*1150*/  @!P0 BRA `(.L_x_14) ;  /* 0x0000000000048947 */ /* 0x000fea0003800000 */
[----:B------:R-:W-:Y:S01]  /*1160*/  BPT.TRAP 0x1 ;  /* 0x000000040000795c */ /* 0x000fe20000300000 */
.L_x_14:
[----:B------:R-:W-:Y:S02]  /*1170*/  IMAD.U32 R3, RZ, RZ, UR39 ;  /* 0x00000027ff037e24 */ /* 0x000fe4000f8e00ff */
[----:B------:R-:W-:-:S03]  /*1180*/  IMAD.U32 R0, RZ, RZ, UR38 ;  /* 0x00000026ff007e24 */ /* 0x000fc6000f8e00ff */
[----:B------:R-:W-:Y:S02]  /*1190*/  LEA R3, R3, UR42, 0x3 ;  /* 0x0000002a03037c11 */ /* 0x000fe4000f8e18ff */
[----:B------:R-:W-:-:S04]  /*11a0*/  SHF.L.U32 R0, R0, 0x1f, RZ ;  /* 0x0000001f00007819 */ /* 0x000fc800000006ff */
[----:B------:R2:W3:Y:S01]  /*11b0*/  SYNCS.PHASECHK.TRANS64.TRYWAIT P1, [R3+URZ], R0 ;  /* 0x00000000030075a7 */ /* 0x0004e2000802017f */
[----:B------:R-:W-:Y:S05]  /*11c0*/  @!P0 BRA `(.L_x_15) ;  /* 0x0000000000048947 */ /* 0x000fea0003800000 */
[----:B------:R-:W-:Y:S01]  /*11d0*/  BPT.TRAP 0x1 ;  /* 0x000000040000795c */ /* 0x000fe20000300000 */
.L_x_15:
[----:B---3--:R-:W-:Y:S05]  /*11e0*/  @P1 BRA `(.L_x_16) ;  /* 0x0000000000081947 */ /* 0x008fea0003800000 */
[----:B------:R-:W3:Y:S02]  /*11f0*/  SYNCS.PHASECHK.TRANS64.TRYWAIT P1, [R3+URZ], R0 ;  /* 0x00000000030075a7 */ /* 0x000ee4000802017f */
[----:B---3--:R-:W-:Y:S05]  /*1200*/  @!P1 BRA `(.L_x_17) ;  /* 0x0000004800189947 */ /* 0x008fea0003800000 */
.L_x_16:
[----:B------:R-:W-:-:S04]  /*1210*/  UISETP.LT.AND UP0, UPT, UR40, 0x1, UPT ;  /* 0x000000012800788c */ /* 0x000fc8000bf01270 */
[----:B------:R-:W-:-:S04]  /*1220*/  USEL UR4, UR40, 0x1, UP0 ;  /* 0x0000000128047887 */ /* 0x000fc80008000000 */
[----:B------:R-:W-:-:S06]  /*1230*/  UIADD3 UR4, UR40, -UR4, URZ ;  /* 0x8000000428047290 */ /* 0x000fcc000fffe03f */
[----:B--23--:R-:W-:Y:S01]  /*1240*/  IMAD.U32 R0, RZ, RZ, UR4 ;  /* 0x00000004ff007e24 */ /* 0x00cfe2000f8e00ff */
[----:B------:R-:W-:Y:S05]  /*1250*/  WARPSYNC.ALL ;  /* 0x0000000000007948 */ /* 0x000fea0003800000 */
[----:B------:R-:W-:Y:S01]  /*1260*/  ISETP.GE.AND P1, PT, R0, 0x1, PT ;  /* 0x000000010000780c */ /* 0x000fe20003f26270 */
[----:B------:R-:W-:Y:S01]  /*1270*/  UIADD3 UR4, UR42, 0x8100, URZ ;  /* 0x000081002a047890 */ /* 0x000fe2000fffe03f */
[----:B------:R-:W-:Y:S01]  /*1280*/  WARPGROUP.ARRIVE ;  /* 0x00000000000079c5 */ /* 0x000fe20000000000 */
[----:B------:R-:W-:Y:S02]  /*1290*/  ULOP3.LUT UR41, UR41, 0x10000, URZ, 0xfc, !UPT ;  /* 0x0001000029297892 */ /* 0x000fe4000f8efc3f */
[----:B------:R-:W-:Y:S01]  /*12a0*/  USHF.R.U32.HI UR4, URZ, 0x4, UR4 ;  /* 0x000000043f047899 */ /* 0x000fe20008011604 */
[----:B------:R-:W-:Y:S01]  /*12b0*/  UMOV UR5, 0x80000020 ;  /* 0x8000002000057882 */ /* 0x000fe20000000000 */
[----:B------:R-:W-:-:S02]  /*12c0*/  UMOV UR7, 0x80000020 ;  /* 0x8000002000077882 */ /* 0x000fc40000000000 */
[----:B------:R-:W-:-:S04]  /*12d0*/  ULOP3.LUT UR4, UR4, 0x3fff, URZ, 0xc0, !UPT ;  /* 0x00003fff04047892 */ /* 0x000fc8000f8ec03f */
[----:B------:R-:W-:Y:S02]  /*12e0*/  ULOP3.LUT UR10, UR4, 0x10000, URZ, 0xfc, !UPT ;  /* 0x00010000040a7892 */ /* 0x000fe4000f8efc3f */
[----:B------:R-:W-:Y:S02]  /*12f0*/  ULEA UR4, UR39, UR41, 0x9 ;  /* 0x0000002927047291 */ /* 0x000fe4000f8e483f */
[----:B------:R-:W-:-:S09]  /*1300*/  ULEA UR6, UR39, UR10, 0x8 ;  /* 0x0000000a27067291 */ /* 0x000fd2000f8e403f */
[----:B------:R-:W-:Y:S01]  /*1310*/  HGMMA.64x64x16.F32 R24, gdesc[UR4], RZ, !UPT, gsb0 ;  /* 0x00e00000041879f0 */ /* 0x000fe2000c0008ff */
[----:B------:R-:W-:Y:S02]  /*1320*/  UIADD3 UR4, UR4, 0x2, URZ ;  /* 0x0000000204047890 */ /* 0x000fe4000fffe03f */
[----:B------:R-:W-:Y:S01]  /*1330*/  UIADD3 UR6, UR6, 0x2, URZ ;  /* 0x0000000206067890 */ /* 0x000fe2000fffe03f */
[----:B------:R-:W-:Y:S01]  /*1340*/  UMOV UR5, 0x80000020 ;  /* 0x8000002000057882 */ /* 0x000fe20000000000 */
[----:B------:R-:W-:Y:S01]  /*1350*/  UMOV UR7, 0x80000020 ;  /* 0x8000002000077882 */ /* 0x000fe20000000000 */
[----:B------:R-:W-:Y:S02]  /*1360*/  WARPGROUP.DEPBAR.LE gsb0, 0x0 ;  /* 0x00008000000079c5 */ /* 0x000fe40000010000 */
[----:B------:R-:W-:-:S06]  /*1370*/  WARPGROUP.ARRIVE ;  /* 0x00000000000079c5 */ /* 0x000fcc0000000000 */
[----:B------:R-:W-:Y:S03]  /*1380*/  HGMMA.64x64x16.F32 R24, gdesc[UR4], R24, gsb0 ;  /* 0x00e00000041879f0 */ /* 0x000fe60008000818 */
[----:B------:R-:W-:Y:S02]  /*1390*/  WARPGROUP.DEPBAR.LE gsb0, 0x0 ;  /* 0x00008000000079c5 */ /* 0x000fe40000010000 */
[----:B------:R-:W-:Y:S05]  /*13a0*/  @!P1 BRA `(.L_x_18) ;  /* 0x0000000000d89947 */ /* 0x000fea0003800000 */
[----:B------:R-:W-:Y:S02]  /*13b0*/  UIADD3 UR4, UR39, 0x1, URZ ;  /* 0x0000000127047890 */ /* 0x000fe4000fffe03f */
[----:B------:R-:W-:Y:S02]  /*13c0*/  UMOV UR9, UR39 ;  /* 0x0000002700097c82 */ /* 0x000fe40008000000 */
[----:B------:R-:W-:-:S04]  /*13d0*/  UISETP.NE.AND UP0, UPT, UR4, 0x4, UPT ;  /* 0x000000040400788c */ /* 0x000fc8000bf05270 */
[----:B------:R-:W-:Y:S02]  /*13e0*/  USEL UR5, URZ, 0x1, UP0 ;  /* 0x000000013f057887 */ /* 0x000fe40008000000 */
[----:B------:R-:W-:Y:S02]  /*13f0*/  USEL UR8, UR4, URZ, UP0 ;  /* 0x0000003f04087287 */ /* 0x000fe40008000000 */
[----:B------:R-:W-:-:S06]  /*1400*/  ULOP3.LUT UR5, UR38, UR5, URZ, 0x3c, !UPT ;  /* 0x0000000526057292 */ /* 0x000fcc000f8e3c3f */
[----:B01----:R-:W-:-:S07]  /*1410*/  IMAD.U32 R5, RZ, RZ, UR5 ;  /* 0x00000005ff057e24 */ /* 0x003fce000f8e00ff */
.L_x_25:
[----:B01----:R-:W-:Y:S05]  /*1420*/  @!P0 BRA `(.L_x_19) ;  /* 0x0000000000048947 */ /* 0x003fea0003800000 */
[----:B------:R-:W-:Y:S01]  /*1430*/  BPT.TRAP 0x1 ;  /* 0x000000040000795c */ /* 0x000fe20000300000 */
.L_x_19:
[----:B------:R-:W0:Y:S01]  /*1440*/  S2UR UR5, SR_CgaCtaId ;  /* 0x00000000000579c3 */ /* 0x000e220000008800 */
[----:B------:R-:W-:Y:S01]  /*1450*/  UMOV UR4, 0x400 ;  /* 0x0000040000047882 */ /* 0x000fe20000000000 */
[----:B------:R-:W-:Y:S01]  /*1460*/  SHF.L.U32 R3, R5, 0x1f, RZ ;  /* 0x0000001f05037819 */ /* 0x000fe200000006ff */
[----:B0-----:R-:W-:-:S04]  /*1470*/  ULEA UR11, UR5, UR4, 0x18 ;  /* 0x00000004050b7291 */ /* 0x001fc8000f8ec03f */
[----:B------:R-:W-:-:S09]  /*1480*/  ULEA UR4, UR8, UR11, 0x3 ;  /* 0x0000000b08047291 */ /* 0x000fd2000f8e183f */
[----:B------:R0:W1:Y:S01]  /*1490*/  SYNCS.PHASECHK.TRANS64.TRYWAIT P1, [UR4], R3 ;  /* 0x00000003ff0075a7 */ /* 0x0000620008020144 */
[----:B------:R-:W-:Y:S05]  /*14a0*/  @!P0 BRA `(.L_x_20) ;  /* 0x0000000000048947 */ /* 0x000fea0003800000 */
[----:B------:R-:W-:Y:S01]  /*14b0*/  BPT.TRAP 0x1 ;  /* 0x000000040000795c */ /* 0x000fe20000300000 */
.L_x_20:
[----:B-1----:R-:W-:Y:S05]  /*14c0*/  @P1 BRA `(.L_x_21) ;  /* 0x0000000000081947 */ /* 0x002fea0003800000 */
[----:B------:R-:W1:Y:S02]  /*14d0*/  SYNCS.PHASECHK.TRANS64.TRYWAIT P1, [UR4], R3 ;  /* 0x00000003ff0075a7 */ /* 0x000e640008020144 */
[----:B-1----:R-:W-:Y:S05]  /*14e0*/  @!P1 BRA `(.L_x_22) ;  /* 0x0000004400749947 */ /* 0x002fea0003800000 */
.L_x_21:
[----:B------:R-:W-:Y:S01]  /*14f0*/  ULEA UR4, UR8, UR41, 0x9 ;  /* 0x0000002908047291 */ /* 0x000fe2000f8e483f */
[----:B------:R-:W-:Y:S01]  /*1500*/  WARPGROUP.ARRIVE ;  /* 0x00000000000079c5 */ /* 0x000fe20000000000 */
[----:B------:R-:W-:Y:S01]  /*1510*/  ULEA UR6, UR8, UR10, 0x8 ;  /* 0x0000000a08067291 */ /* 0x000fe2000f8e403f */
[----:B------:R-:W-:Y:S01]  /*1520*/  UMOV UR5, 0x80000020 ;  /* 0x8000002000057882 */ /* 0x000fe20000000000 */
[----:B------:R-:W-:-:S07]  /*1530*/  UMOV UR7, 0x80000020 ;  /* 0x8000002000077882 */ /* 0x000fce0000000000 */
[----:B------:R-:W-:Y:S01]  /*1540*/  HGMMA.64x64x16.F32 R24, gdesc[UR4], R24, gsb0 ;  /* 0x00e00000041879f0 */ /* 0x000fe20008000818 */
        /* <DEDUP_REMOVED lines=9> */
[----:B------:R-:W-:Y:S01]  /*15e0*/  BPT.TRAP 0x1 ;  /* 0x000000040000795c */ /* 0x000fe20000300000 */
.L_x_23:
[----:B------:R-:W-:Y:S01]  /*15f0*/  ULEA UR4, UR9, UR11, 0x3 ;  /* 0x0000000b09047291 */ /* 0x000fe2000f8e183f */
[----:B------:R-:W-:-:S03]  /*1600*/  ISETP.GT.U32.AND P1, PT, R19, 0x1, PT ;  /* 0x000000011300780c */ /* 0x000fc60003f24070 */
[----:B------:R-:W-:-:S04]  /*1610*/  UIADD3 UR4, UR4, 0x20, URZ ;  /* 0x0000002004047890 */ /* 0x000fc8000fffe03f */
[----:B------:R-:W-:-:S09]  /*1620*/  UPRMT UR4, URZ, 0x654, UR4 ;  /* 0x000006543f047896 */ /* 0x000fd20008000004 */
[----:B------:R-:W-:Y:S01]  /*1630*/  SYNCS.ARRIVE.TRANS64.RED.A1T0 RZ, [UR4], RZ ;  /* 0x000000ffffff79a7 */ /* 0x000fe20008100404 */
[----:B------:R-:W-:Y:S05]  /*1640*/  @P1 BRA `(.L_x_24) ;  /* 0x0000000000041947 */ /* 0x000fea0003800000 */
[----:B------:R-:W-:Y:S01]  /*1650*/  BPT.TRAP 0x1 ;  /* 0x000000040000795c */ /* 0x000fe20000300000 */
.L_x_24:
[----:B------:R-:W-:Y:S01]  /*1660*/  UIADD3 UR8, UR8, 0x1, URZ ;  /* 0x0000000108087890 */ /* 0x000fe2000fffe03f */
[C---:B------:R-:W-:Y:S01]  /*1670*/  ISETP.GT.AND P1, PT, R0.reuse, 0x1, PT ;  /* 0x000000010000780c */ /* 0x040fe20003f24270 */
[----:B------:R-:W-:Y:S01]  /*1680*/  UIADD3 UR9, UR9, 0x1, URZ ;  /* 0x0000000109097890 */ /* 0x000fe2000fffe03f */
[----:B------:R-:W-:Y:S01]  /*1690*/  VIADD R0, R0, 0xffffffff ;  /* 0xffffffff00007836 */ /* 0x000fe20000000000 */
[----:B------:R-:W-:Y:S02]  /*16a0*/  UISETP.NE.AND UP0, UPT, UR8, 0x4, UPT ;  /* 0x000000040800788c */ /* 0x000fe4000bf05270 */
[----:B------:R-:W-:Y:S02]  /*16b0*/  UISETP.NE.AND UP1, UPT, UR9, 0x4, UPT ;  /* 0x000000040900788c */ /* 0x000fe4000bf25270 */
[----:B------:R-:W-:Y:S02]  /*16c0*/  USEL UR4, URZ, 0x1, UP0 ;  /* 0x000000013f047887 */ /* 0x000fe40008000000 */
[----:B------:R-:W-:-:S02]  /*16d0*/  USEL UR8, UR8, URZ, UP0 ;  /* 0x0000003f08087287 */ /* 0x000fc40008000000 */
[----:B------:R-:W-:Y:S02]  /*16e0*/  USEL UR9, UR9, URZ, UP1 ;  /* 0x0000003f09097287 */ /* 0x000fe40008800000 */
[----:B------:R-:W-:Y:S01]  /*16f0*/  LOP3.LUT R5, R5, UR4, RZ, 0x3c, !PT ;  /* 0x0000000405057c12 */ /* 0x000fe2000f8e3cff */
[----:B------:R-:W-:Y:S09]  /*1700*/  @P1 BRA `(.L_x_25) ;  /* 0xfffffffc00441947 */ /* 0x000ff2000383ffff */
.L_x_18:
[----:B------:R-:W2:Y:S02]  /*1710*/  LDC R0, c[0x0][0x28c] ;  /* 0x0000a300ff007b82 */ /* 0x000ea40000000800 */
[----:B--2---:R-:W-:-:S13]  /*1720*/  ISETP.GE.AND P1, PT, R0, 0x1, PT ;  /* 0x000000010000780c */ /* 0x004fda0003f26270 */
[----:B------:R-:W-:Y:S05]  /*1730*/  @!P1 BRA `(.L_x_26) ;  /* 0x0000000000409947 */ /* 0x000fea0003800000 */
[----:B------:R-:W-:Y:S05]  /*1740*/  @!P0 BRA `(.L_x_27) ;  /* 0x0000000000048947 */ /* 0x000fea0003800000 */
[----:B------:R-:W-:Y:S01]  /*1750*/  BPT.TRAP 0x1 ;  /* 0x000000040000795c */ /* 0x000fe20000300000 */
.L_x_27:
[----:B------:R-:W2:Y:S01]  /*1760*/  S2UR UR6, SR_CgaCtaId ;  /* 0x00000000000679c3 */ /* 0x000ea20000008800 */
[----:B------:R-:W-:Y:S01]  /*1770*/  UISETP.LT.AND UP0, UPT, UR40, 0x1, UPT ;  /* 0x000000012800788c */ /* 0x000fe2000bf01270 */
[----:B------:R-:W-:Y:S01]  /*1780*/  ISETP.GT.U32.AND P0, PT, R19, 0x1, PT ;  /* 0x000000011300780c */ /* 0x000fe20003f04070 */
[----:B------:R-:W-:Y:S02]  /*1790*/  UMOV UR5, 0x400 ;  /* 0x0000040000057882 */ /* 0x000fe40000000000 */
[----:B------:R-:W-:-:S04]  /*17a0*/  USEL UR4, UR40, 0x1, UP0 ;  /* 0x0000000128047887 */ /* 0x000fc80008000000 */
[----:B------:R-:W-:-:S04]  /*17b0*/  UIADD3 UR4, UR39, UR40, -UR4 ;  /* 0x0000002827047290 */ /* 0x000fc8000fffe804 */
[----:B------:R-:W-:-:S04]  /*17c0*/  USHF.L.U32 UR4, UR4, 0x3, URZ ;  /* 0x0000000304047899 */ /* 0x000fc8000800063f */
[----:B------:R-:W-:Y:S02]  /*17d0*/  ULOP3.LUT UR4, UR4, 0x18, URZ, 0xc0, !UPT ;  /* 0x0000001804047892 */ /* 0x000fe4000f8ec03f */
[----:B--2---:R-:W-:-:S04]  /*17e0*/  ULEA UR5, UR6, UR5, 0x18 ;  /* 0x0000000506057291 */ /* 0x004fc8000f8ec03f */
[----:B------:R-:W-:-:S04]  /*17f0*/  UIADD3 UR4, UR5, 0x20, UR4 ;  /* 0x0000002005047890 */ /* 0x000fc8000fffe004 */
[----:B------:R-:W-:-:S09]  /*1800*/  UPRMT UR4, URZ, 0x654, UR4 ;  /* 0x000006543f047896 */ /* 0x000fd20008000004 */
[----:B------:R-:W-:Y:S01]  /*1810*/  SYNCS.ARRIVE.TRANS64.RED.A1T0 RZ, [UR4], RZ ;  /* 0x000000ffffff79a7 */ /* 0x000fe20008100404 */
[----:B------:R-:W-:Y:S05]  /*1820*/  @P0 BRA `(.L_x_26) ;  /* 0x0000000000040947 */ /* 0x000fea0003800000 */
[----:B------:R-:W-:Y:S01]  /*1830*/  BPT.TRAP 0x1 ;  /* 0x000000040000795c */ /* 0x000fe20000300000 */
.L_x_26:
[----:B------:R-:W2:Y:S01]  /*1840*/  LDC R6, c[0x0][0x288] ;  /* 0x0000a200ff067b82 */ /* 0x000ea20000000800 */
[----:B------:R-:W-:Y:S01]  /*1850*/  UIADD3 UR39, UR40, UR39, URZ ;  /* 0x0000002728277290 */ /* 0x000fe2000fffe03f */
[C---:B01----:R-:W-:Y:S01]  /*1860*/  LOP3.LUT R5, R18.reuse, 0x3, RZ, 0xc0, !PT ;  /* 0x0000000312057812 */ /* 0x043fe200078ec0ff */
[----:B------:R-:W-:Y:S01]  /*1870*/  IMAD.SHL.U32 R59, R59, 0x40, RZ ;  /* 0x000000403b3b7824 */ /* 0x000fe200078e00ff */
[----:B------:R-:W-:Y:S01]  /*1880*/  SHF.R.U32.HI R3, RZ, 0x2, R18 ;  /* 0x00000002ff037819 */ /* 0x000fe20000011612 */
[----:B------:R-:W-:Y:S01]  /*1890*/  USHF.R.U32.HI UR4, URZ, 0x2, UR39 ;  /* 0x000000023f047899 */ /* 0x000fe20008011627 */
[C---:B------:R-:W-:Y:S01]  /*18a0*/  LOP3.LUT R4, R18.reuse, 0x60, RZ, 0xc0, !PT ;  /* 0x0000006012047812 */ /* 0x040fe200078ec0ff */
[----:B------:R-:W-:Y:S01]  /*18b0*/  IMAD.SHL.U32 R10, R18, 0x2, RZ ;  /* 0x00000002120a7824 */ /* 0x000fe200078e00ff */
[----:B------:R-:W-:Y:S01]  /*18c0*/  LOP3.LUT R0, R22, 0x1, RZ, 0xc0, !PT ;  /* 0x0000000116007812 */ /* 0x000fe200078ec0ff */
[----:B------:R-:W-:Y:S01]  /*18d0*/  ULOP3.LUT UR4, UR4, 0x1, URZ, 0xc0, !UPT ;  /* 0x0000000104047892 */ /* 0x000fe2000f8ec03f */
[----:B------:R-:W-:Y:S01]  /*18e0*/  LOP3.LUT R3, R3, 0x7, RZ, 0xc0, !PT ;  /* 0x0000000703037812 */ /* 0x000fe200078ec0ff */
[----:B------:R-:W-:Y:S01]  /*18f0*/  ULDC UR8, c[0x0][0x284] ;  /* 0x0000a10000087ab9 */ /* 0x000fe20000000800 */
[----:B------:R-:W-:Y:S01]  /*1900*/  SHF.R.U32.HI R4, RZ, 0x1, R4 ;  /* 0x00000001ff047819 */ /* 0x000fe20000011604 */
[----:B------:R-:W-:Y:S01]  /*1910*/  IMAD.SHL.U32 R8, R0, 0x40, RZ ;  /* 0x0000004000087824 */ /* 0x000fe200078e00ff */
[----:B------:R-:W-:Y:S01]  /*1920*/  UISETP.GT.U32.AND UP1, UPT, UR39, 0x3, UPT ;  /* 0x000000032700788c */ /* 0x000fe2000bf24070 */
[----:B------:R-:W-:Y:S01]  /*1930*/  SHF.R.S32.HI R15, RZ, 0x1f, R57 ;  /* 0x0000001fff0f7819 */ /* 0x000fe20000011439 */
[----:B------:R-:W-:Y:S01]  /*1940*/  UISETP.NE.U32.AND UP0, UPT, UR4, 0x1, UPT ;  /* 0x000000010400788c */ /* 0x000fe2000bf05070 */
[--C-:B------:R-:W-:Y:S01]  /*1950*/  IADD3 R7, RZ, -R4, -R3.reuse ;  /* 0x80000004ff077210 */ /* 0x100fe20007ffe803 */
[----:B------:R-:W-:Y:S01]  /*1960*/  ULDC.64 UR6, c[0x0][0x5d0] ;  /* 0x0001740000067ab9 */ /* 0x000fe20000000a00 */
[----:B------:R-:W-:Y:S01]  /*1970*/  LOP3.LUT R10, R59, 0x6, R10, 0xf8, !PT ;  /* 0x000000063b0a7812 */ /* 0x000fe200078ef80a */
[----:B------:R-:W-:Y:S01]  /*1980*/  UISETP.LT.U32.AND UP1, UPT, UR40, 0x4, UP1 ;  /* 0x000000042800788c */ /* 0x000fe20008f21070 */
[----:B------:R-:W-:Y:S01]  /*1990*/  LOP3.LUT R3, R8, 0x40, R3, 0xe2, !PT ;  /* 0x0000004008037812 */ /* 0x000fe200078ee203 */
[----:B------:R-:W-:Y:S01]  /*19a0*/  UISETP.GT.U32.AND UP0, UPT, UR40, 0x3, !UP0 ;  /* 0x000000032800788c */ /* 0x000fe2000c704070 */
[----:B------:R-:W-:Y:S01]  /*19b0*/  SHF.R.S32.HI R11, RZ, 0x1f, R10 ;  /* 0x0000001fff0b7819 */ /* 0x000fe2000001140a */
[----:B--2---:R-:W-:Y:S01]  /*19c0*/  IMAD R12, R5, -0x2, R6 ;  /* 0xfffffffe050c7824 */ /* 0x004fe200078e0206 */
[----:B------:R-:W-:Y:S01]  /*19d0*/  ISETP.GE.AND P0, PT, R59, R6, PT ;  /* 0x000000063b00720c */ /* 0x000fe20003f06270 */
[C---:B------:R-:W-:Y:S01]  /*19e0*/  IMAD.SHL.U32 R5, R58.reuse, 0x80, RZ ;  /* 0x000000803a057824 */ /* 0x040fe200078e00ff */
[----:B------:R-:W-:Y:S01]  /*19f0*/  USEL UR5, URZ, 0x1, !UP1 ;  /* 0x000000013f057887 */ /* 0x000fe2000c800000 */
[----:B------:R-:W-:Y:S01]  /*1a00*/  IMAD R6, R15, UR6, RZ ;  /* 0x000000060f067c24 */ /* 0x000fe2000f8e02ff */
[----:B------:R-:W-:Y:S01]  /*1a10*/  USEL UR4, URZ, 0x1, !UP0 ;  /* 0x000000013f047887 */ /* 0x000fe2000c000000 */
[----:B------:R-:W-:Y:S01]  /*1a20*/  IMAD.WIDE R8, R58, 0x80, RZ ;  /* 0x000000803a087825 */ /* 0x000fe200078e02ff */
[----:B------:R-:W-:Y:S01]  /*1a30*/  ISETP.GE.OR P0, PT, R5, UR8, P0 ;  /* 0x0000000805007c0c */ /* 0x000fe20008706670 */
[----:B------:R-:W-:-:S02]  /*1a40*/  ULOP3.LUT UR39, UR39, 0x3, URZ, 0xc0, !UPT ;  /* 0x0000000327277892 */ /* 0x000fc4000f8ec03f */
[----:B------:R-:W-:Y:S01]  /*1a50*/  IMAD R0, R0, -0x40, R7 ;  /* 0xffffffc000007824 */ /* 0x000fe200078e0207 */
[----:B------:R-:W-:Y:S01]  /*1a60*/  LOP3.LUT R73, R8, R3, R4, 0xfe, !PT ;  /* 0x0000000308497212 */ /* 0x000fe200078efe04 */
[C---:B------:R-:W-:Y:S01]  /*1a70*/  IMAD R13, R57.reuse, UR7, R6 ;  /* 0x00000007390d7c24 */ /* 0x040fe2000f8e0206 */
[----:B------:R-:W-:Y:S01]  /*1a80*/  ULOP3.LUT UR38, UR4, UR38, UR5, 0x96, !UPT ;  /* 0x0000002604267292 */ /* 0x000fe2000f8e9605 */
[----:B------:R-:W-:Y:S01]  /*1a90*/  IMAD.WIDE.U32 R6, R57, UR6, R10 ;  /* 0x0000000639067c25 */ /* 0x000fe2000f8e000a */
[----:B------:R-:W-:-:S03]  /*1aa0*/  IADD3 R3, -R5, UR8, R0 ;  /* 0x0000000805037c10 */ /* 0x000fc6000fffe100 */
[----:B------:R-:W-:Y:S02]  /*1ab0*/  IMAD.IADD R7, R7, 0x1, R13 ;  /* 0x0000000107077824 */ /* 0x000fe400078e020d */
[----:B------:R-:W-:Y:S02]  /*1ac0*/  IMAD.IADD R4, R12, 0x1, -R59 ;  /* 0x000000010c047824 */ /* 0x000fe400078e0a3b */
[----:B------:R-:W-:Y:S01]  /*1ad0*/  IMAD.MOV.U32 R0, RZ, RZ, -0x1 ;  /* 0xffffffffff007424 */ /* 0x000fe200078e00ff */
[----:B------:R-:W-:Y:S06]  /*1ae0*/  @P0 BRA `(.L_x_28) ;  /* 0x0000002000a40947 */ /* 0x000fec0003800000 */
[----:B------:R-:W0:Y:S01]  /*1af0*/  LDC.64 R66, c[0x0][0x5c8] ;  /* 0x00017200ff427b82 */ /* 0x000e220000000a00 */
[----:B-----5:R-:W-:Y:S01]  /*1b00*/  FSETP.NEU.AND P0, PT, R56, RZ, PT ;  /* 0x000000ff3800720b */ /* 0x020fe20003f0d000 */
[----:B------:R-:W-:Y:S01]  /*1b10*/  BSSY B0, `(.L_x_28) ;  /* 0x0000226000007945 */ /* 0x000fe20003800000 */
[----:B------:R-:W-:-:S04]  /*1b20*/  ISETP.GT.AND P2, PT, R4, RZ, PT ;  /* 0x000000ff0400720c */ /* 0x000fc80003f44270 */
[----:B------:R-:W-:Y:S01]  /*1b30*/  ISETP.GT.AND P1, PT, R3, RZ, P2 ;  /* 0x000000ff0300720c */ /* 0x000fe20001724270 */
[-C--:B0-----:R-:W-:Y:S02]  /*1b40*/  IMAD R12, R9, R66.reuse, RZ ;  /* 0x00000042090c7224 */ /* 0x081fe400078e02ff */
[----:B------:R-:W-:-:S04]  /*1b50*/  IMAD.WIDE.U32 R58, R73, R66, R6 ;  /* 0x00000042493a7225 */ /* 0x000fc800078e0006 */
[----:B------:R-:W-:-:S04]  /*1b60*/  IMAD R5, R73, R67, R12 ;  /* 0x0000004349057224 */ /* 0x000fc800078e020c */
[----:B------:R-:W-:Y:S01]  /*1b70*/  IMAD.IADD R75, R59, 0x1, R5 ;  /* 0x000000013b4b7824 */ /* 0x000fe200078e0205 */
[----:B------:R-:W-:Y:S06]  /*1b80*/  @!P0 BRA `(.L_x_29) ;  /* 0x0000001400e88947 */ /* 0x000fec0003800000 */
[----:B------:R-:W0:Y:S01]  /*1b90*/  LDC.64 R64, c[0x0][0x5b8] ;  /* 0x00016e00ff407b82 */ /* 0x000e220000000a00 */
[----:B------:R-:W-:-:S07]  /*1ba0*/  ULDC.64 UR4, c[0x0][0x5c0] ;  /* 0x0001700000047ab9 */ /* 0x000fce0000000a00 */
[----:B------:R-:W1:Y:S08]  /*1bb0*/  LDC.64 R68, c[0x0][0x5b0] ;  /* 0x00016c00ff447b82 */ /* 0x000e700000000a00 */
[----:B------:R-:W2:Y:S01]  /*1bc0*/  LDC.64 R70, c[0x0][0x5a8] ;  /* 0x00016a00ff467b82 */ /* 0x000ea20000000a00 */
[-C--:B0-----:R-:W-:Y:S02]  /*1bd0*/  IMAD R6, R15, R64.reuse, RZ ;  /* 0x000000400f067224 */ /* 0x081fe400078e02ff */
[----:B------:R-:W-:-:S04]  /*1be0*/  IMAD.WIDE.U32 R60, R57, R64, R10 ;  /* 0x00000040393c7225 */ /* 0x000fc800078e000a */
[----:B------:R-:W-:Y:S02]  /*1bf0*/  IMAD R63, R57, R65, R6 ;  /* 0x00000041393f7224 */ /* 0x000fe400078e0206 */
[-C--:B-1----:R-:W-:Y:S02]  /*1c00*/  IMAD R8, R9, R68.reuse, RZ ;  /* 0x0000004409087224 */ /* 0x082fe400078e02ff */
[----:B------:R-:W-:Y:S02]  /*1c10*/  IMAD.IADD R13, R61, 0x1, R63 ;  /* 0x000000013d0d7824 */ /* 0x000fe400078e023f */
[----:B------:R-:W-:Y:S02]  /*1c20*/  IMAD.MOV.U32 R12, RZ, RZ, R60 ;  /* 0x000000ffff0c7224 */ /* 0x000fe400078e003c */
[C---:B------:R-:W-:Y:S02]  /*1c30*/  IMAD R65, R73.reuse, R69, R8 ;  /* 0x0000004549417224 */ /* 0x040fe400078e0208 */
[----:B------:R-:W-:-:S04]  /*1c40*/  IMAD.WIDE.U32 R6, R73, R68, R12 ;  /* 0x0000004449067225 */ /* 0x000fc800078e000c */
[----:B------:R-:W-:Y:S01]  /*1c50*/  IMAD.IADD R5, R7, 0x1, R65 ;  /* 0x0000000107057824 */ /* 0x000fe200078e0241 */
[----:B--2---:R-:W-:-:S04]  /*1c60*/  LEA R14, P0, R6, R70, 0x1 ;  /* 0x00000046060e7211 */ /* 0x004fc800078008ff */
[----:B------:R-:W-:-:S05]  /*1c70*/  LEA.HI.X R15, R6, R71, R5, 0x1, P0 ;  /* 0x00000047060f7211 */ /* 0x000fca00000f0c05 */
[----:B------:R0:W2:Y:S01]  /*1c80*/  @P1 LDG.E.LTC128B.U16 R5, desc[UR36][R14.64] ;  /* 0x000000240e051981 */ /* 0x0000a2000c1e1520 */
[----:B------:R-:W-:Y:S01]  /*1c90*/  LEA R8, P0, R58, UR4, 0x1 ;  /* 0x000000043a087c11 */ /* 0x000fe2000f8008ff */
[----:B------:R-:W-:Y:S01]  /*1ca0*/  IMAD.WIDE.U32 R6, R73, R68, R10 ;  /* 0x0000004449067225 */ /* 0x000fe200078e000a */
[----:B------:R-:W-:Y:S03]  /*1cb0*/  BSSY B1, `(.L_x_30) ;  /* 0x0000012000017945 */ /* 0x000fe60003800000 */
[----:B------:R-:W-:Y:S02]  /*1cc0*/  IMAD.IADD R7, R65, 0x1, R7 ;  /* 0x0000000141077824 */ /* 0x000fe400078e0207 */
[----:B------:R-:W-:Y:S01]  /*1cd0*/  IMAD.WIDE.U32 R20, R57, R64, R6 ;  /* 0x0000004039147225 */ /* 0x000fe200078e0006 */
[----:B0-----:R-:W-:-:S03]  /*1ce0*/  SHF.L.U64.HI R15, R68, 0x3, R69 ;  /* 0x00000003440f7819 */ /* 0x001fc60000010245 */
[----:B------:R-:W-:Y:S01]  /*1cf0*/  IMAD.IADD R7, R63, 0x1, R21 ;  /* 0x000000013f077824 */ /* 0x000fe200078e0215 */
[----:B------:R-:W-:Y:S01]  /*1d00*/  LEA R6, P4, R20, R70, 0x1 ;  /* 0x0000004614067211 */ /* 0x000fe200078808ff */
[----:B------:R-:W-:-:S03]  /*1d10*/  IMAD.SHL.U32 R14, R68, 0x8, RZ ;  /* 0x00000008440e7824 */ /* 0x000fc600078e00ff */
[----:B------:R-:W-:Y:S01]  /*1d20*/  LEA.HI.X R7, R20, R71, R7, 0x1, P4 ;  /* 0x0000004714077211 */ /* 0x000fe200020f0c07 */
[----:B--2---:R-:W-:-:S05]  /*1d30*/  HADD2.F32 R9, -RZ, R5.H0_H0 ;  /* 0x20000005ff097230 */ /* 0x004fca0000004100 */
[----:B------:R-:W-:-:S04]  /*1d40*/  FMUL R9, R9, R56 ;  /* 0x0000003809097220 */ /* 0x000fc80000400000 */
[----:B------:R-:W-:Y:S01]  /*1d50*/  FFMA R24, R24, R23, R9 ;  /* 0x0000001718187223 */ /* 0x000fe20000000009 */
[----:B------:R-:W-:Y:S02]  /*1d60*/  LEA.HI.X R9, R58, UR5, R75, 0x1, P0 ;  /* 0x000000053a097c11 */ /* 0x000fe400080f0c4b */
[----:B------:R-:W-:Y:S02]  /*1d70*/  ISETP.GT.AND P0, PT, R4, 0x1, PT ;  /* 0x000000010400780c */ /* 0x000fe40003f04270 */
[----:B------:R-:W-:Y:S02]  /*1d80*/  F2FP.F16.F32.PACK_AB R24, RZ, R24 ;  /* 0x00000018ff18723e */ /* 0x000fe400000000ff */
[----:B------:R-:W-:-:S03]  /*1d90*/  ISETP.GT.AND P3, PT, R3, RZ, P0 ;  /* 0x000000ff0300720c */ /* 0x000fc60000764270 */
[----:B------:R0:W-:Y:S10]  /*1da0*/  @P1 STG.E.U16 desc[UR36][R8.64], R24 ;  /* 0x0000001808001986 */ /* 0x0001f4000c101524 */
[----:B------:R-:W-:Y:S05]  /*1db0*/  @!P3 BRA `(.L_x_31) ;  /* 0x000000000004b947 */ /* 0x000fea0003800000 */
[----:B------:R1:W5:Y:S02]  /*1dc0*/  LDG.E.LTC128B.U16 R5, desc[UR36][R6.64+0x2] ;  /* 0x0000022406057981 */ /* 0x000364000c1e1520 */
.L_x_31:
[----:B------:R-:W-:Y:S05]  /*1dd0*/  BSYNC B1 ;  /* 0x0000000000017941 */ /* 0x000fea0003800000 */
.L_x_30:
[----:B-----5:R-:W-:Y:S01]  /*1de0*/  HADD2.F32 R59, -RZ, R5.H0_H0 ;  /* 0x20000005ff3b7230 */ /* 0x020fe20000004100 */
[----:B------:R-:W-:Y:S01]  /*1df0*/  ISETP.GT.AND P2, PT, R3, 0x8, P2 ;  /* 0x000000080300780c */ /* 0x000fe20001744270 */
[----:B------:R-:W-:Y:S01]  /*1e00*/  IMAD.WIDE.U32 R20, R73, R68, R14 ;  /* 0x0000004449147225 */ /* 0x000fe200078e000e */
[----:B0-----:R-:W-:-:S03]  /*1e10*/  PRMT R24, R5, 0x7610, R24 ;  /* 0x0000761005187816 */ /* 0x001fc60000000018 */
[----:B------:R-:W-:Y:S01]  /*1e20*/  FMUL R12, R59, R56 ;  /* 0x000000383b0c7220 */ /* 0x000fe20000400000 */
[----:B------:R-:W-:Y:S01]  /*1e30*/  IMAD.IADD R65, R65, 0x1, R21 ;  /* 0x0000000141417824 */ /* 0x000fe200078e0215 */
[----:B------:R-:W-:Y:S02]  /*1e40*/  IADD3 R60, P1, R60, R20, RZ ;  /* 0x000000143c3c7210 */ /* 0x000fe40007f3e0ff */
[----:B------:R-:W-:-:S03]  /*1e50*/  FFMA R12, R25, R23, R12 ;  /* 0x00000017190c7223 */ /* 0x000fc6000000000c */
[----:B------:R-:W-:Y:S01]  /*1e60*/  IMAD.X R13, R65, 0x1, R13, P1 ;  /* 0x00000001410d7824 */ /* 0x000fe200008e060d */
[C---:B------:R-:W-:Y:S02]  /*1e70*/  LEA R14, P1, R60.reuse, R70, 0x1 ;  /* 0x000000463c0e7211 */ /* 0x040fe400078208ff */
[----:B------:R-:W-:Y:S02]  /*1e80*/  F2FP.F16.F32.PACK_AB R12, RZ, R12 ;  /* 0x0000000cff0c723e */ /* 0x000fe400000000ff */
[----:B------:R-:W-:Y:S02]  /*1e90*/  LEA.HI.X R15, R60, R71, R13, 0x1, P1 ;  /* 0x000000473c0f7211 */ /* 0x000fe400008f0c0d */
[----:B------:R-:W-:-:S05]  /*1ea0*/  PRMT R21, R12, 0x7610, R21 ;  /* 0x000076100c157816 */ /* 0x000fca0000000015 */
[----:B------:R0:W-:Y:S04]  /*1eb0*/  @P3 STG.E.U16 desc[UR36][R8.64+0x2], R21 ;  /* 0x0000021508003986 */ /* 0x0001e8000c101524 */
[----:B------:R-:W2:Y:S01]  /*1ec0*/  @P2 LDG.E.LTC128B.U16 R24, desc[UR36][R14.64] ;  /* 0x000000240e182981 */ /* 0x000ea2000c1e1520 */
[----:B------:R-:W-:Y:S01]  /*1ed0*/  IADD3 R20, P1, R10, R20, RZ ;  /* 0x000000140a147210 */ /* 0x000fe20007f3e0ff */
[----:B------:R-:W-:Y:S01]  /*1ee0*/  BSSY B1, `(.L_x_32) ;  /* 0x0000011000017945 */ /* 0x000fe20003800000 */
[C---:B------:R-:W-:Y:S02]  /*1ef0*/  SHF.L.U64.HI R13, R66.reuse, 0x4, R67 ;  /* 0x00000004420d7819 */ /* 0x040fe40000010243 */
[----:B------:R-:W-:Y:S01]  /*1f00*/  ISETP.GT.AND P0, PT, R3, 0x8, P0 ;  /* 0x000000080300780c */ /* 0x000fe20000704270 */
[----:B0-----:R-:W-:Y:S01]  /*1f10*/  IMAD.X R21, R11, 0x1, R65, P1 ;  /* 0x000000010b157824 */ /* 0x001fe200008e0641 */
[----:B------:R-:W-:Y:S01]  /*1f20*/  LEA R12, P1, R66, R8, 0x4 ;  /* 0x00000008420c7211 */ /* 0x000fe200078220ff */
[----:B------:R-:W-:-:S04]  /*1f30*/  IMAD.WIDE.U32 R20, R57, R64, R20 ;  /* 0x0000004039147225 */ /* 0x000fc800078e0014 */
[----:B------:R-:W-:Y:S01]  /*1f40*/  IMAD.X R13, R13, 0x1, R9, P1 ;  /* 0x000000010d0d7824 */ /* 0x000fe200008e0609 */
[----:B------:R-:W-:Y:S01]  /*1f50*/  LEA R10, P3, R20, R70, 0x1 ;  /* 0x00000046140a7211 */ /* 0x000fe200078608ff */
[----:B------:R-:W-:-:S05]  /*1f60*/  IMAD.IADD R11, R63, 0x1, R21 ;  /* 0x000000013f0b7824 */ /* 0x000fca00078e0215 */
[----:B------:R-:W-:Y:S01]  /*1f70*/  LEA.HI.X R11, R20, R71, R11, 0x1, P3 ;  /* 0x00000047140b7211 */ /* 0x000fe200018f0c0b */
[----:B--2---:R-:W-:-:S05]  /*1f80*/  HADD2.F32 R5, -RZ, R24.H0_H0 ;  /* 0x20000018ff057230 */ /* 0x004fca0000004100 */
[----:B------:R-:W-:-:S04]  /*1f90*/  FMUL R5, R5, R56 ;  /* 0x0000003805057220 */ /* 0x000fc80000400000 */
[----:B------:R-:W-:-:S05]  /*1fa0*/  FFMA R5, R26, R23, R5 ;  /* 0x000000171a057223 */ /* 0x000fca0000000005 */
[----:B------:R-:W-:-:S05]  /*1fb0*/  F2FP.F16.F32.PACK_AB R5, RZ, R5 ;  /* 0x00000005ff05723e */ /* 0x000fca00000000ff */
[----:B------:R0:W-:Y:S01]  /*1fc0*/  @P2 STG.E.U16 desc[UR36][R12.64], R5 ;  /* 0x000000050c002986 */ /* 0x0001e2000c101524 */
[----:B------:R-:W-:Y:S05]  /*1fd0*/  @!P0 BRA `(.L_x_33) ;  /* 0x0000000000048947 */ /* 0x000fea0003800000 */
[----:B------:R2:W5:Y:S02]  /*1fe0*/  LDG.E.LTC128B.U16 R24, desc[UR36][R10.64+0x2] ;  /* 0x000002240a187981 */ /* 0x000564000c1e1520 */
.L_x_33:
[----:B------:R-:W-:Y:S05]  /*1ff0*/  BSYNC B1 ;  /* 0x0000000000017941 */ /* 0x000fea0003800000 */
.L_x_32:
[----:B0----5:R-:W-:Y:S01]  /*2000*/  HADD2.F32 R5, -RZ, R24.H0_H0 ;  /* 0x20000018ff057230 */ /* 0x021fe20000004100 */
[----:B------:R-:W-:Y:S01]  /*2010*/  ISETP.GT.AND P1, PT, R4, 0x8, PT ;  /* 0x000000080400780c */ /* 0x000fe20003f24270 */
[----:B------:R-:W-:Y:S03]  /*2020*/  BSSY B1, `(.L_x_34) ;  /* 0x0000008000017945 */ /* 0x000fe60003800000 */
[----:B------:R-:W-:Y:S01]  /*2030*/  FMUL R14, R5, R56 ;  /* 0x00000038050e7220 */ /* 0x000fe20000400000 */
[----:B------:R-:W-:-:S03]  /*2040*/  ISETP.GT.AND P2, PT, R3, RZ, P1 ;  /* 0x000000ff0300720c */ /* 0x000fc60000f44270 */
[----:B------:R-:W-:-:S05]  /*2050*/  FFMA R14, R27, R23, R14 ;  /* 0x000000171b0e7223 */ /* 0x000fca000000000e */
[----:B------:R-:W-:-:S05]  /*2060*/  F2FP.F16.F32.PACK_AB R14, RZ, R14 ;  /* 0x0000000eff0e723e */ /* 0x000fca00000000ff */
[----:B------:R0:W-:Y:S01]  /*2070*/  @P0 STG.E.U16 desc[UR36][R12.64+0x2], R14 ;  /* 0x0000020e0c000986 */ /* 0x0001e2000c101524 */
[----:B------:R-:W-:Y:S05]  /*2080*/  @!P2 BRA `(.L_x_35) ;  /* 0x000000000004a947 */ /* 0x000fea0003800000 */
[----:B------:R3:W5:Y:S02]  /*2090*/  LDG.E.LTC128B.U16 R24, desc[UR36][R6.64+0x10] ;  /* 0x0000102406187981 */ /* 0x000764000c1e1520 */
.L_x_35:
[----:B------:R-:W-:Y:S05]  /*20a0*/  BSYNC B1 ;  /* 0x0000000000017941 */ /* 0x000fea0003800000 */
.L_x_34:
[----:B-----5:R-:W-:Y:S01]  /*20b0*/  HADD2.F32 R5, -RZ, R24.H0_H0 ;  /* 0x20000018ff057230 */ /* 0x020fe20000004100 */
        /* <DEDUP_REMOVED lines=9> */
.L_x_37:
[----:B------:R-:W-:Y:S05]  /*2150*/  BSYNC B1 ;  /* 0x0000000000017941 */ /* 0x000fea0003800000 */
.L_x_36:
[----:B----45:R-:W-:Y:S01]  /*2160*/  HADD2.F32 R5, -RZ, R24.H0_H0 ;  /* 0x20000018ff057230 */ /* 0x030fe20000004100 */
[----:B------:R-:W-:Y:S01]  /*2170*/  ISETP.GT.AND P1, PT, R3, 0x8, P1 ;  /* 0x000000080300780c */ /* 0x000fe20000f24270 */
[----:B------:R-:W-:Y:S03]  /*2180*/  BSSY B1, `(.L_x_38) ;  /* 0x0000007000017945 */ /* 0x000fe60003800000 */
[----:B0-----:R-:W-:-:S04]  /*2190*/  FMUL R14, R5, R56 ;  /* 0x00000038050e7220 */ /* 0x001fc80000400000 */
[----:B------:R-:W-:-:S05]  /*21a0*/  FFMA R14, R29, R23, R14 ;  /* 0x000000171d0e7223 */ /* 0x000fca000000000e */
[----:B------:R-:W-:-:S05]  /*21b0*/  F2FP.F16.F32.PACK_AB R14, RZ, R14 ;  /* 0x0000000eff0e723e */ /* 0x000fca00000000ff */
[----:B------:R0:W-:Y:S01]  /*21c0*/  @P3 STG.E.U16 desc[UR36][R8.64+0x12], R14 ;  /* 0x0000120e08003986 */ /* 0x0001e2000c101524 */
[----:B------:R-:W-:Y:S05]  /*21d0*/  @!P1 BRA `(.L_x_39) ;  /* 0x0000000000049947 */ /* 0x000fea0003800000 */
[----:B------:R4:W5:Y:S02]  /*21e0*/  LDG.E.LTC128B.U16 R24, desc[UR36][R10.64+0x10] ;  /* 0x000010240a187981 */ /* 0x000964000c1e1520 */
.L_x_39:
[----:B------:R-:W-:Y:S05]  /*21f0*/  BSYNC B1 ;  /* 0x0000000000017941 */ /* 0x000fea0003800000 */
.L_x_38:
[----:B-----5:R-:W-:Y:S01]  /*2200*/  HADD2.F32 R5, -RZ, R24.H0_H0 ;  /* 0x20000018ff057230 */ /* 0x020fe20000004100 */
[----:B------:R-:W-:Y:S01]  /*2210*/  ISETP.GT.AND P0, PT, R3, 0x8, P0 ;  /* 0x000000080300780c */ /* 0x000fe20000704270 */
[----:B------:R-:W-:Y:S03]  /*2220*/  BSSY B1, `(.L_x_40) ;  /* 0x0000007000017945 */ /* 0x000fe60003800000 */
[----:B------:R-:W-:-:S04]  /*2230*/  FMUL R5, R5, R56 ;  /* 0x0000003805057220 */ /* 0x000fc80000400000 */
[----:B------:R-:W-:-:S05]  /*2240*/  FFMA R5, R30, R23, R5 ;  /* 0x000000171e057223 */ /* 0x000fca0000000005 */
[----:B------:R-:W-:-:S05]  /*2250*/  F2FP.F16.F32.PACK_AB R5, RZ, R5 ;  /* 0x00000005ff05723e */ /* 0x000fca00000000ff */
[----:B------:R0:W-:Y:S01]  /*2260*/  @P1 STG.E.U16 desc[UR36][R12.64+0x10], R5 ;  /* 0x000010050c001986 */ /* 0x0001e2000c101524 */
[----:B------:R-:W-:Y:S05]  /*2270*/  @!P0 BRA `(.L_x_41) ;  /* 0x0000000000048947 */ /* 0x000fea0003800000 */
[----:B------:R0:W5:Y:S02]  /*2280*/  LDG.E.LTC128B.U16 R24, desc[UR36][R10.64+0x12] ;  /* 0x000012240a187981 */ /* 0x000164000c1e1520 */
.L_x_41:
[----:B------:R-:W-:Y:S05]  /*2290*/  BSYNC B1 ;  /* 0x0000000000017941 */ /* 0x000fea0003800000 */
.L_x_40:
        /* <DEDUP_REMOVED lines=10> */
.L_x_43:
[----:B------:R-:W-:Y:S05]  /*2340*/  BSYNC B1 ;  /* 0x0000000000017941 */ /* 0x000fea0003800000 */
.L_x_42:
        /* <DEDUP_REMOVED lines=10> */
.L_x_45:
[----:B------:R-:W-:Y:S05]  /*23f0*/  BSYNC B1 ;  /* 0x0000000000017941 */ /* 0x000fea0003800000 */
.L_x_44:
[----:B0----5:R-:W-:Y:S01]  /*2400*/  HADD2.F32 R5, -RZ, R24.H0_H0 ;  /* 0x20000018ff057230 */ /* 0x021fe20000004100 */
        /* <DEDUP_REMOVED lines=8> */
.L_x_47:
[----:B------:R-:W-:Y:S05]  /*2490*/  BSYNC B1 ;  /* 0x0000000000017941 */ /* 0x000fea0003800000 */
.L_x_46:
        /* <DEDUP_REMOVED lines=9> */
.L_x_49:
[----:B------:R-:W-:Y:S05]  /*2530*/  BSYNC B1 ;  /* 0x0000000000017941 */ /* 0x000fea0003800000 */
.L_x_48:
        /* <DEDUP_REMOVED lines=10> */
.L_x_51:
[----:B------:R-:W-:Y:S05]  /*25e0*/  BSYNC B1 ;  /* 0x0000000000017941 */ /* 0x000fea0003800000 */
.L_x_50:
        /* <DEDUP_REMOVED lines=10> */
.L_x_53:
[----:B------:R-:W-:Y:S05]  /*2690*/  BSYNC B1 ;  /* 0x0000000000017941 */ /* 0x000fea0003800000 */
.L_x_52:
        /* <DEDUP_REMOVED lines=9> */
.L_x_55:
[----:B------:R-:W-:Y:S05]  /*2730*/  BSYNC B1 ;  /* 0x0000000000017941 */ /* 0x000fea0003800000 */
.L_x_54:
        /* <DEDUP_REMOVED lines=9> */
.L_x_57:
[----:B------:R-:W-:Y:S05]  /*27d0*/  BSYNC B1 ;  /* 0x0000000000017941 */ /* 0x000fea0003800000 */
.L_x_56:
        /* <DEDUP_REMOVED lines=10> */
.L_x_59:
[----:B------:R-:W-:Y:S05]  /*2880*/  BSYNC B1 ;  /* 0x0000000000017941 */ /* 0x000fea0003800000 */
.L_x_58:
        /* <DEDUP_REMOVED lines=10> */
.L_x_61:
[----:B------:R-:W-:Y:S05]  /*2930*/  BSYNC B1 ;  /* 0x0000000000017941 */ /* 0x000fea0003800000 */
.L_x_60:
        /* <DEDUP_REMOVED lines=9> */
.L_x_63:
[----:B------:R-:W-:Y:S05]  /*29d0*/  BSYNC B1 ;  /* 0x0000000000017941 */ /* 0x000fea0003800000 */
.L_x_62:
        /* <DEDUP_REMOVED lines=9> */
.L_x_65:
[----:B------:R-:W-:Y:S05]  /*2a70*/  BSYNC B1 ;  /* 0x0000000000017941 */ /* 0x000fea0003800000 */
.L_x_64:
        /* <DEDUP_REMOVED lines=10> */
.L_x_67:
[----:B------:R-:W-:Y:S05]  /*2b20*/  BSYNC B1 ;  /* 0x0000000000017941 */ /* 0x000fea0003800000 */
.L_x_66:
        /* <DEDUP_REMOVED lines=10> */
.L_x_69:
[----:B------:R-:W-:Y:S05]  /*2bd0*/  BSYNC B1 ;  /* 0x0000000000017941 */ /* 0x000fea0003800000 */
.L_x_68:
        /* <DEDUP_REMOVED lines=9> */
.L_x_71:
[----:B------:R-:W-:Y:S05]  /*2c70*/  BSYNC B1 ;  /* 0x0000000000017941 */ /* 0x000fea0003800000 */
.L_x_70:
        /* <DEDUP_REMOVED lines=9> */
.L_x_73:
[----:B------:R-:W-:Y:S05]  /*2d10*/  BSYNC B1 ;  /* 0x0000000000017941 */ /* 0x000fea0003800000 */
.L_x_72:
        /* <DEDUP_REMOVED lines=10> */
.L_x_75:
[----:B------:R-:W-:Y:S05]  /*2dc0*/  BSYNC B1 ;  /* 0x0000000000017941 */ /* 0x000fea0003800000 */
.L_x_74:
        /* <DEDUP_REMOVED lines=10> */
.L_x_77:
[----:B------:R-:W-:Y:S05]  /*2e70*/  BSYNC B1 ;  /* 0x0000000000017941 */ /* 0x000fea0003800000 */
.L_x_76:
        /* <DEDUP_REMOVED lines=9> */
.L_x_79:
[----:B------:R-:W-:Y:S05]  /*2f10*/  BSYNC B1 ;  /* 0x0000000000017941 */ /* 0x000fea0003800000 */
.L_x_78:
        /* <DEDUP_REMOVED lines=9> */
.L_x_81:
[----:B------:R-:W-:Y:S05]  /*2fb0*/  BSYNC B1 ;  /* 0x0000000000017941 */ /* 0x000fea0003800000 */
.L_x_80:
        /* <DEDUP_REMOVED lines=10> */
.L_x_83:
[----:B------:R-:W-:Y:S05]  /*3060*/  BSYNC B1 ;  /* 0x0000000000017941 */ /* 0x000fea0003800000 */
.L_x_82:
[----:B-----5:R-:W-:Y:S01]  /*3070*/  HADD2.F32 R5, -RZ, R24.H0_H0 ;  /* 0x20000018ff057230 */ /* 0x020fe20000004100 */
[----:B------:R-:W-:Y:S01]  /*3080*/  ISETP.GT.AND P0, PT, R4, 0x39, PT ;  /* 0x000000390400780c */ /* 0x000fe20003f04270 */
[----:B------:R-:W-:Y:S01]  /*3090*/  @P2 IMAD.MOV.U32 R4, RZ, RZ, R8 ;  /* 0x000000ffff042224 */ /* 0x000fe200078e0008 */
[----:B------:R-:W-:Y:S02]  /*30a0*/  BSSY B1, `(.L_x_84) ;  /* 0x000000a000017945 */ /* 0x000fe40003800000 */
[----:B------:R-:W-:Y:S01]  /*30b0*/  FMUL R5, R5, R56 ;  /* 0x0000003805057220 */ /* 0x000fe20000400000 */
[----:B------:R-:W-:-:S03]  /*30c0*/  ISETP.GT.AND P3, PT, R3, RZ, P0 ;  /* 0x000000ff0300720c */ /* 0x000fc60000764270 */
[----:B------:R-:W-:-:S05]  /*30d0*/  FFMA R5, R52, R23, R5 ;  /* 0x0000001734057223 */ /* 0x000fca0000000005 */
[----:B------:R-:W-:-:S04]  /*30e0*/  F2FP.F16.F32.PACK_AB R5, RZ, R5 ;  /* 0x00000005ff05723e */ /* 0x000fc800000000ff */
[----:B0-----:R-:W-:Y:S01]  /*30f0*/  PRMT R14, R5, 0x7610, R14 ;  /* 0x00007610050e7816 */ /* 0x001fe2000000000e */
[----:B------:R-:W-:-:S05]  /*3100*/  @P2 IMAD.MOV.U32 R5, RZ, RZ, R9 ;  /* 0x000000ffff052224 */ /* 0x000fca00078e0009 */
[----:B------:R0:W-:Y:S01]  /*3110*/  @P2 STG.E.U16 desc[UR36][R4.64+0x70], R14 ;  /* 0x0000700e04002986 */ /* 0x0001e2000c101524 */
[----:B------:R-:W-:Y:S05]  /*3120*/  @!P3 BRA `(.L_x_85) ;  /* 0x000000000004b947 */ /* 0x000fea0003800000 */
[----:B------:R0:W5:Y:S02]  /*3130*/  LDG.E.LTC128B.U16 R24, desc[UR36][R6.64+0x72] ;  /* 0x0000722406187981 */ /* 0x000164000c1e1520 */
.L_x_85:
[----:B------:R-:W-:Y:S05]  /*3140*/  BSYNC B1 ;  /* 0x0000000000017941 */ /* 0x000fea0003800000 */
.L_x_84:
        /* <DEDUP_REMOVED lines=9> */
.L_x_87:
[----:B------:R-:W-:Y:S05]  /*31e0*/  BSYNC B1 ;  /* 0x0000000000017941 */ /* 0x000fea0003800000 */
.L_x_86:
[----:B-----5:R-:W-:Y:S01]  /*31f0*/  HADD2.F32 R5, -RZ, R24.H0_H0 ;  /* 0x20000018ff057230 */ /* 0x020fe20000004100 */
[----:B------:R-:W-:Y:S01]  /*3200*/  ISETP.GT.AND P0, PT, R3, 0x8, P0 ;  /* 0x000000080300780c */ /* 0x000fe20000704270 */
[----:B0-----:R-:W-:Y:S01]  /*3210*/  @P1 IMAD.MOV.U32 R4, RZ, RZ, R12 ;  /* 0x000000ffff041224 */ /* 0x001fe200078e000c */
[----:B------:R-:W-:Y:S02]  /*3220*/  BSSY B1, `(.L_x_88) ;  /* 0x0000009000017945 */ /* 0x000fe40003800000 */
[----:B------:R-:W-:-:S04]  /*3230*/  FMUL R5, R5, R56 ;  /* 0x0000003805057220 */ /* 0x000fc80000400000 */
[----:B------:R-:W-:-:S05]  /*3240*/  FFMA R5, R54, R23, R5 ;  /* 0x0000001736057223 */ /* 0x000fca0000000005 */
[----:B------:R-:W-:-:S04]  /*3250*/  F2FP.F16.F32.PACK_AB R5, RZ, R5 ;  /* 0x00000005ff05723e */ /* 0x000fc800000000ff */
[----:B-1-3--:R-:W-:Y:S01]  /*3260*/  PRMT R6, R5, 0x7610, R6 ;  /* 0x0000761005067816 */ /* 0x00afe20000000006 */
[----:B------:R-:W-:-:S05]  /*3270*/  @P1 IMAD.MOV.U32 R5, RZ, RZ, R13 ;  /* 0x000000ffff051224 */ /* 0x000fca00078e000d */
[----:B------:R0:W-:Y:S01]  /*3280*/  @P1 STG.E.U16 desc[UR36][R4.64+0x70], R6 ;  /* 0x0000700604001986 */ /* 0x0001e2000c101524 */
[----:B------:R-:W-:Y:S05]  /*3290*/  @!P0 BRA `(.L_x_89) ;  /* 0x0000000000048947 */ /* 0x000fea0003800000 */
[----:B------:R1:W5:Y:S02]  /*32a0*/  LDG.E.LTC128B.U16 R24, desc[UR36][R10.64+0x72] ;  /* 0x000072240a187981 */ /* 0x000364000c1e1520 */
.L_x_89:
[----:B------:R-:W-:Y:S05]  /*32b0*/  BSYNC B1 ;  /* 0x0000000000017941 */ /* 0x000fea0003800000 */
.L_x_88:
[----:B------:R-:W-:Y:S05]  /*32c0*/  @!P0 BRA `(.L_x_90) ;  /* 0x0000000800a88947 */ /* 0x000fea0003800000 */
[----:B-----5:R-:W-:-:S05]  /*32d0*/  HADD2.F32 R3, -RZ, R24.H0_H0 ;  /* 0x20000018ff037230 */ /* 0x020fca0000004100 */
[----:B0-----:R-:W-:-:S04]  /*32e0*/  FMUL R4, R3, R56 ;  /* 0x0000003803047220 */ /* 0x001fc80000400000 */
[----:B------:R-:W-:-:S05]  /*32f0*/  FFMA R4, R55, R23, R4 ;  /* 0x0000001737047223 */ /* 0x000fca0000000004 */
[----:B------:R-:W-:-:S05]  /*3300*/  F2FP.F16.F32.PACK_AB R4, RZ, R4 ;  /* 0x00000004ff04723e */ /* 0x000fca00000000ff */
[----:B------:R3:W-:Y:S01]  /*3310*/  STG.E.U16 desc[UR36][R12.64+0x72], R4 ;  /* 0x000072040c007986 */ /* 0x0007e2000c101524 */
[----:B------:R-:W-:Y:S05]  /*3320*/  BRA `(.L_x_90) ;  /* 0x0000000800907947 */ /* 0x000fea0003800000 */
.L_x_29:
[----:B------:R-:W-:Y:S01]  /*3330*/  ISETP.GT.AND P0, PT, R4, 0x1, PT ;  /* 0x000000010400780c */ /* 0x000fe20003f04270 */
[----:B------:R-:W-:Y:S01]  /*3340*/  ULDC.64 UR4, c[0x0][0x5c0] ;  /* 0x0001700000047ab9 */ /* 0x000fe20000000a00 */
[-C--:B------:R-:W-:Y:S01]  /*3350*/  FMUL R24, R24, R23.reuse ;  /* 0x0000001718187220 */ /* 0x080fe20000400000 */
[-C--:B------:R-:W-:Y:S01]  /*3360*/  FMUL R25, R25, R23.reuse ;  /* 0x0000001719197220 */ /* 0x080fe20000400000 */
[----:B------:R-:W-:Y:S01]  /*3370*/  ISETP.GT.AND P3, PT, R3, RZ, P0 ;  /* 0x000000ff0300720c */ /* 0x000fe20000764270 */
[-C--:B------:R-:W-:Y:S01]  /*3380*/  FMUL R26, R26, R23.reuse ;  /* 0x000000171a1a7220 */ /* 0x080fe20000400000 */
[----:B------:R-:W-:Y:S01]  /*3390*/  LEA R6, P4, R58, UR4, 0x1 ;  /* 0x000000043a067c11 */ /* 0x000fe2000f8808ff */
[-C--:B------:R-:W-:Y:S01]  /*33a0*/  FMUL R27, R27, R23.reuse ;  /* 0x000000171b1b7220 */ /* 0x080fe20000400000 */
[----:B------:R-:W-:Y:S01]  /*33b0*/  F2FP.F16.F32.PACK_AB R24, RZ, R24 ;  /* 0x00000018ff18723e */ /* 0x000fe200000000ff */
[-C--:B------:R-:W-:Y:S01]  /*33c0*/  FMUL R28, R28, R23.reuse ;  /* 0x000000171c1c7220 */ /* 0x080fe20000400000 */
[----:B------:R-:W-:Y:S01]  /*33d0*/  LEA.HI.X R7, R58, UR5, R75, 0x1, P4 ;  /* 0x000000053a077c11 */ /* 0x000fe2000a0f0c4b */
[----:B------:R-:W-:Y:S01]  /*33e0*/  FMUL R29, R29, R23 ;  /* 0x000000171d1d7220 */ /* 0x000fe20000400000 */
[----:B------:R-:W-:Y:S01]  /*33f0*/  F2FP.F16.F32.PACK_AB R25, RZ, R25 ;  /* 0x00000019ff19723e */ /* 0x000fe200000000ff */
[-C--:B------:R-:W-:Y:S01]  /*3400*/  FMUL R30, R30, R23.reuse ;  /* 0x000000171e1e7220 */ /* 0x080fe20000400000 */
[----:B------:R-:W-:Y:S01]  /*3410*/  SHF.L.U64.HI R67, R66, 0x4, R67 ;  /* 0x0000000442437819 */ /* 0x000fe20000010243 */
[----:B------:R-:W-:Y:S01]  /*3420*/  @P1 STG.E.U16 desc[UR36][R6.64], R24 ;  /* 0x0000001806001986 */ /* 0x000fe2000c101524 */
[----:B------:R-:W-:Y:S01]  /*3430*/  ISETP.GT.AND P1, PT, R4, 0x8, PT ;  /* 0x000000080400780c */ /* 0x000fe20003f24270 */
[-C--:B------:R-:W-:Y:S01]  /*3440*/  FMUL R31, R31, R23.reuse ;  /* 0x000000171f1f7220 */ /* 0x080fe20000400000 */
[C---:B------:R-:W-:Y:S01]  /*3450*/  ISETP.GT.AND P4, PT, R3.reuse, 0x8, P0 ;  /* 0x000000080300780c */ /* 0x040fe20000784270 */
[----:B------:R-:W-:Y:S01]  /*3460*/  @P3 STG.E.U16 desc[UR36][R6.64+0x2], R25 ;  /* 0x0000021906003986 */ /* 0x000fe2000c101524 */
[----:B------:R-:W-:Y:S01]  /*3470*/  LEA R8, P3, R66, R6, 0x4 ;  /* 0x0000000642087211 */ /* 0x000fe200078620ff */
[-C--:B------:R-:W-:Y:S01]  /*3480*/  FMUL R32, R32, R23.reuse ;  /* 0x0000001720207220 */ /* 0x080fe20000400000 */
[----:B------:R-:W-:Y:S01]  /*3490*/  ISETP.GT.AND P2, PT, R3, 0x8, P2 ;  /* 0x000000080300780c */ /* 0x000fe20001744270 */
[-C--:B------:R-:W-:Y:S01]  /*34a0*/  FMUL R33, R33, R23.reuse ;  /* 0x0000001721217220 */ /* 0x080fe20000400000 */
[----:B------:R-:W-:Y:S01]  /*34b0*/  ISETP.GT.AND P0, PT, R4, 0x9, PT ;  /* 0x000000090400780c */ /* 0x000fe20003f04270 */
[----:B------:R-:W-:Y:S01]  /*34c0*/  IMAD.X R9, R67, 0x1, R7, P3 ;  /* 0x0000000143097824 */ /* 0x000fe200018e0607 */
[C---:B------:R-:W-:Y:S01]  /*34d0*/  ISETP.GT.AND P5, PT, R3.reuse, RZ, P1 ;  /* 0x000000ff0300720c */ /* 0x040fe20000fa4270 */
[-C--:B------:R-:W-:Y:S01]  /*34e0*/  FMUL R34, R34, R23.reuse ;  /* 0x0000001722227220 */ /* 0x080fe20000400000 */
[----:B------:R-:W-:Y:S01]  /*34f0*/  ISETP.GT.AND P3, PT, R3, RZ, P0 ;  /* 0x000000ff0300720c */ /* 0x000fe20000764270 */
[-C--:B------:R-:W-:Y:S01]  /*3500*/  FMUL R35, R35, R23.reuse ;  /* 0x0000001723237220 */ /* 0x080fe20000400000 */
[----:B------:R-:W-:Y:S01]  /*3510*/  F2FP.F16.F32.PACK_AB R26, RZ, R26 ;  /* 0x0000001aff1a723e */ /* 0x000fe200000000ff */
[----:B------:R-:W-:Y:S01]  /*3520*/  FMUL R36, R36, R23 ;  /* 0x0000001724247220 */ /* 0x000fe20000400000 */
[----:B------:R-:W-:Y:S01]  /*3530*/  F2FP.F16.F32.PACK_AB R27, RZ, R27 ;  /* 0x0000001bff1b723e */ /* 0x000fe200000000ff */
[----:B------:R-:W-:Y:S01]  /*3540*/  FMUL R37, R37, R23 ;  /* 0x0000001725257220 */ /* 0x000fe20000400000 */
[----:B------:R-:W-:Y:S01]  /*3550*/  F2FP.F16.F32.PACK_AB R28, RZ, R28 ;  /* 0x0000001cff1c723e */ /* 0x000fe200000000ff */
[----:B------:R-:W-:Y:S01]  /*3560*/  @P2 STG.E.U16 desc[UR36][R8.64], R26 ;  /* 0x0000001a08002986 */ /* 0x000fe2000c101524 */
[----:B------:R-:W-:Y:S01]  /*3570*/  F2FP.F16.F32.PACK_AB R29, RZ, R29 ;  /* 0x0000001dff1d723e */ /* 0x000fe200000000ff */
[-C--:B------:R-:W-:Y:S01]  /*3580*/  FMUL R38, R38, R23.reuse ;  /* 0x0000001726267220 */ /* 0x080fe20000400000 */
[----:B------:R-:W-:Y:S01]  /*3590*/  ISETP.GT.AND P2, PT, R3, 0x8, P1 ;  /* 0x000000080300780c */ /* 0x000fe20000f44270 */
[----:B------:R-:W-:Y:S01]  /*35a0*/  @P4 STG.E.U16 desc[UR36][R8.64+0x2], R27 ;  /* 0x0000021b08004986 */ /* 0x000fe2000c101524 */
[----:B------:R-:W-:Y:S01]  /*35b0*/  ISETP.GT.AND P1, PT, R4, 0x10, PT ;  /* 0x000000100400780c */ /* 0x000fe20003f24270 */
[-C--:B------:R-:W-:Y:S01]  /*35c0*/  FMUL R39, R39, R23.reuse ;  /* 0x0000001727277220 */ /* 0x080fe20000400000 */
[----:B------:R-:W-:Y:S01]  /*35d0*/  F2FP.F16.F32.PACK_AB R30, RZ, R30 ;  /* 0x0000001eff1e723e */ /* 0x000fe200000000ff */
[----:B------:R-:W-:Y:S01]  /*35e0*/  @P5 STG.E.U16 desc[UR36][R6.64+0x10], R28 ;  /* 0x0000101c06005986 */ /* 0x000fe2000c101524 */
[C---:B------:R-:W-:Y:S01]  /*35f0*/  ISETP.GT.AND P4, PT, R3.reuse, RZ, P1 ;  /* 0x000000ff0300720c */ /* 0x040fe20000f84270 */
[----:B------:R-:W-:Y:S01]  /*3600*/  FMUL R40, R40, R23 ;  /* 0x0000001728287220 */ /* 0x000fe20000400000 */
[----:B------:R-:W-:Y:S01]  /*3610*/  F2FP.F16.F32.PACK_AB R31, RZ, R31 ;  /* 0x0000001fff1f723e */ /* 0x000fe200000000ff */
[----:B------:R-:W-:Y:S01]  /*3620*/  @P3 STG.E.U16 desc[UR36][R6.64+0x12], R29 ;  /* 0x0000121d06003986 */ /* 0x000fe2000c101524 */
[----:B------:R-:W-:Y:S01]  /*3630*/  ISETP.GT.AND P3, PT, R3, 0x8, P0 ;  /* 0x000000080300780c */ /* 0x000fe20000764270 */
[-C--:B------:R-:W-:Y:S01]  /*3640*/  FMUL R41, R41, R23.reuse ;  /* 0x0000001729297220 */ /* 0x080fe20000400000 */
[----:B------:R-:W-:Y:S01]  /*3650*/  ISETP.GT.AND P0, PT, R4, 0x11, PT ;  /* 0x000000110400780c */ /* 0x000fe20003f04270 */
[----:B------:R-:W-:Y:S01]  /*3660*/  @P2 STG.E.U16 desc[UR36][R8.64+0x10], R30 ;  /* 0x0000101e08002986 */ /* 0x000fe2000c101524 */
[----:B------:R-:W-:Y:S01]  /*3670*/  F2FP.F16.F32.PACK_AB R32, RZ, R32 ;  /* 0x00000020ff20723e */ /* 0x000fe200000000ff */
[-C--:B------:R-:W-:Y:S01]  /*3680*/  FMUL R42, R42, R23.reuse ;  /* 0x000000172a2a7220 */ /* 0x080fe20000400000 */
[----:B------:R-:W-:Y:S01]  /*3690*/  ISETP.GT.AND P5, PT, R3, RZ, P0 ;  /* 0x000000ff0300720c */ /* 0x000fe200007a4270 */
[-C--:B------:R-:W-:Y:S01]  /*36a0*/  FMUL R43, R43, R23.reuse ;  /* 0x000000172b2b7220 */ /* 0x080fe20000400000 */
[----:B------:R-:W-:Y:S01]  /*36b0*/  ISETP.GT.AND P2, PT, R3, 0x8, P1 ;  /* 0x000000080300780c */ /* 0x000fe20000f44270 */
[-C--:B------:R-:W-:Y:S01]  /*36c0*/  FMUL R44, R44, R23.reuse ;  /* 0x000000172c2c7220 */ /* 0x080fe20000400000 */
[----:B------:R-:W-:Y:S01]  /*36d0*/  ISETP.GT.AND P1, PT, R4, 0x18, PT ;  /* 0x000000180400780c */ /* 0x000fe20003f24270 */
[----:B------:R-:W-:Y:S01]  /*36e0*/  FMUL R45, R45, R23 ;  /* 0x000000172d2d7220 */ /* 0x000fe20000400000 */
[----:B------:R-:W-:Y:S01]  /*36f0*/  F2FP.F16.F32.PACK_AB R33, RZ, R33 ;  /* 0x00000021ff21723e */ /* 0x000fe200000000ff */
[----:B------:R-:W-:Y:S01]  /*3700*/  @P3 STG.E.U16 desc[UR36][R8.64+0x12], R31 ;  /* 0x0000121f08003986 */ /* 0x000fe2000c101524 */
[C---:B------:R-:W-:Y:S01]  /*3710*/  ISETP.GT.AND P3, PT, R3.reuse, 0x8, P0 ;  /* 0x000000080300780c */ /* 0x040fe20000764270 */
[-C--:B------:R-:W-:Y:S01]  /*3720*/  FMUL R46, R46, R23.reuse ;  /* 0x000000172e2e7220 */ /* 0x080fe20000400000 */
[----:B------:R-:W-:Y:S01]  /*3730*/  ISETP.GT.AND P0, PT, R4, 0x19, PT ;  /* 0x000000190400780c */ /* 0x000fe20003f04270 */
[----:B------:R-:W-:Y:S01]  /*3740*/  @P4 STG.E.U16 desc[UR36][R6.64+0x20], R32 ;  /* 0x0000202006004986 */ /* 0x000fe2000c101524 */
[----:B------:R-:W-:Y:S01]  /*3750*/  ISETP.GT.AND P4, PT, R3, RZ, P1 ;  /* 0x000000ff0300720c */ /* 0x000fe20000f84270 */
[-C--:B------:R-:W-:Y:S01]  /*3760*/  FMUL R47, R47, R23.reuse ;  /* 0x000000172f2f7220 */ /* 0x080fe20000400000 */
[----:B------:R-:W-:Y:S01]  /*3770*/  F2FP.F16.F32.PACK_AB R34, RZ, R34 ;  /* 0x00000022ff22723e */ /* 0x000fe200000000ff */
[----:B------:R-:W-:Y:S01]  /*3780*/  @P5 STG.E.U16 desc[UR36][R6.64+0x22], R33 ;  /* 0x0000222106005986 */ /* 0x000fe2000c101524 */
[----:B------:R-:W-:Y:S01]  /*3790*/  ISETP.GT.AND P5, PT, R3, RZ, P0 ;  /* 0x000000ff0300720c */ /* 0x000fe200007a4270 */
[----:B------:R-:W-:Y:S01]  /*37a0*/  FMUL R48, R48, R23 ;  /* 0x0000001730307220 */ /* 0x000fe20000400000 */
[----:B------:R-:W-:Y:S01]  /*37b0*/  F2FP.F16.F32.PACK_AB R35, RZ, R35 ;  /* 0x00000023ff23723e */ /* 0x000fe200000000ff */
[----:B------:R-:W-:Y:S01]  /*37c0*/  @P2 STG.E.U16 desc[UR36][R8.64+0x20], R34 ;  /* 0x0000202208002986 */ /* 0x000fe2000c101524 */
[----:B------:R-:W-:Y:S01]  /*37d0*/  F2FP.F16.F32.PACK_AB R36, RZ, R36 ;  /* 0x00000024ff24723e */ /* 0x000fe200000000ff */
[-C--:B------:R-:W-:Y:S01]  /*37e0*/  FMUL R49, R49, R23.reuse ;  /* 0x0000001731317220 */ /* 0x080fe20000400000 */
[C---:B------:R-:W-:Y:S01]  /*37f0*/  ISETP.GT.AND P2, PT, R3.reuse, 0x8, P1 ;  /* 0x000000080300780c */ /* 0x040fe20000f44270 */
[----:B------:R-:W-:Y:S01]  /*3800*/  @P3 STG.E.U16 desc[UR36][R8.64+0x22], R35 ;  /* 0x0000222308003986 */ /* 0x000fe2000c101524 */
[----:B------:R-:W-:Y:S01]  /*3810*/  ISETP.GT.AND P1, PT, R4, 0x20, PT ;  /* 0x000000200400780c */ /* 0x000fe20003f24270 */
[----:B------:R-:W-:Y:S01]  /*3820*/  FMUL R50, R50, R23 ;  /* 0x0000001732327220 */ /* 0x000fe20000400000 */
[----:B------:R-:W-:Y:S01]  /*3830*/  F2FP.F16.F32.PACK_AB R37, RZ, R37 ;  /* 0x00000025ff25723e */ /* 0x000fe200000000ff */
[----:B------:R-:W-:Y:S01]  /*3840*/  @P4 STG.E.U16 desc[UR36][R6.64+0x30], R36 ;  /* 0x0000302406004986 */ /* 0x000fe2000c101524 */
[----:B------:R-:W-:Y:S01]  /*3850*/  ISETP.GT.AND P3, PT, R3, 0x8, P0 ;  /* 0x000000080300780c */ /* 0x000fe20000764270 */
[-C--:B------:R-:W-:Y:S01]  /*3860*/  FMUL R51, R51, R23.reuse ;  /* 0x0000001733337220 */ /* 0x080fe20000400000 */
[----:B------:R-:W-:Y:S01]  /*3870*/  ISETP.GT.AND P0, PT, R4, 0x21, PT ;  /* 0x000000210400780c */ /* 0x000fe20003f04270 */
[----:B------:R-:W-:Y:S01]  /*3880*/  @P5 STG.E.U16 desc[UR36][R6.64+0x32], R37 ;  /* 0x0000322506005986 */ /* 0x000fe2000c101524 */
        /* <DEDUP_REMOVED lines=10> */
[----:B------:R-:W-:-:S02]  /*3930*/  F2FP.F16.F32.PACK_AB R41, RZ, R41 ;  /* 0x00000029ff29723e */ /* 0x000fc400000000ff */
[C---:B------:R-:W-:Y:S01]  /*3940*/  ISETP.GT.AND P1, PT, R3.reuse, 0x8, P1 ;  /* 0x000000080300780c */ /* 0x040fe20000f24270 */
[----:B------:R-:W-:Y:S01]  /*3950*/  @P3 STG.E.U16 desc[UR36][R8.64+0x32], R39 ;  /* 0x0000322708003986 */ /* 0x000fe2000c101524 */
[C---:B------:R-:W-:Y:S02]  /*3960*/  ISETP.GT.AND P2, PT, R3.reuse, 0x8, P0 ;  /* 0x000000080300780c */ /* 0x040fe40000744270 */
[C---:B------:R-:W-:Y:S01]  /*3970*/  ISETP.GT.AND P0, PT, R4.reuse, 0x29, PT ;  /* 0x000000290400780c */ /* 0x040fe20003f04270 */
[----:B------:R-:W-:Y:S01]  /*3980*/  @P4 STG.E.U16 desc[UR36][R6.64+0x40], R40 ;  /* 0x0000402806004986 */ /* 0x000fe2000c101524 */
[----:B------:R-:W-:Y:S02]  /*3990*/  ISETP.GT.AND P4, PT, R4, 0x28, PT ;  /* 0x000000280400780c */ /* 0x000fe40003f84270 */
[----:B------:R-:W-:Y:S01]  /*39a0*/  F2FP.F16.F32.PACK_AB R42, RZ, R42 ;  /* 0x0000002aff2a723e */ /* 0x000fe200000000ff */
[----:B------:R-:W-:Y:S01]  /*39b0*/  @P5 STG.E.U16 desc[UR36][R6.64+0x42], R41 ;  /* 0x0000422906005986 */ /* 0x000fe2000c101524 */
[----:B------:R-:W-:-:S02]  /*39c0*/  ISETP.GT.AND P5, PT, R3, RZ, P4 ;  /* 0x000000ff0300720c */ /* 0x000fc400027a4270 */
[C---:B------:R-:W-:Y:S01]  /*39d0*/  ISETP.GT.AND P3, PT, R3.reuse, RZ, P0 ;  /* 0x000000ff0300720c */ /* 0x040fe20000764270 */
[----:B------:R-:W-:Y:S01]  /*39e0*/  @P1 STG.E.U16 desc[UR36][R8.64+0x40], R42 ;  /* 0x0000402a08001986 */ /* 0x000fe2000c101524 */
[----:B------:R-:W-:Y:S02]  /*39f0*/  F2FP.F16.F32.PACK_AB R43, RZ, R43 ;  /* 0x0000002bff2b723e */ /* 0x000fe400000000ff */
[----:B------:R-:W-:Y:S02]  /*3a00*/  F2FP.F16.F32.PACK_AB R44, RZ, R44 ;  /* 0x0000002cff2c723e */ /* 0x000fe400000000ff */
[C---:B------:R-:W-:Y:S01]  /*3a10*/  ISETP.GT.AND P4, PT, R3.reuse, 0x8, P4 ;  /* 0x000000080300780c */ /* 0x040fe20002784270 */
[----:B------:R-:W-:Y:S01]  /*3a20*/  @P2 STG.E.U16 desc[UR36][R8.64+0x42], R43 ;  /* 0x0000422b08002986 */ /* 0x000fe2000c101524 */
[----:B------:R-:W-:Y:S02]  /*3a30*/  F2FP.F16.F32.PACK_AB R45, RZ, R45 ;  /* 0x0000002dff2d723e */ /* 0x000fe400000000ff */
[----:B------:R-:W-:Y:S01]  /*3a40*/  ISETP.GT.AND P2, PT, R4, 0x31, PT ;  /* 0x000000310400780c */ /* 0x000fe20003f44270 */
[----:B------:R-:W-:Y:S01]  /*3a50*/  @P5 STG.E.U16 desc[UR36][R6.64+0x50], R44 ;  /* 0x0000502c06005986 */ /* 0x000fe2000c101524 */
[----:B------:R-:W-:-:S02]  /*3a60*/  ISETP.GT.AND P5, PT, R3, 0x8, P0 ;  /* 0x000000080300780c */ /* 0x000fc400007a4270 */
[C---:B------:R-:W-:Y:S01]  /*3a70*/  ISETP.GT.AND P1, PT, R4.reuse, 0x38, PT ;  /* 0x000000380400780c */ /* 0x040fe20003f24270 */
[----:B------:R-:W-:Y:S01]  /*3a80*/  @P3 STG.E.U16 desc[UR36][R6.64+0x52], R45 ;  /* 0x0000522d06003986 */ /* 0x000fe2000c101524 */
[C---:B------:R-:W-:Y:S02]  /*3a90*/  ISETP.GT.AND P3, PT, R4.reuse, 0x30, PT ;  /* 0x000000300400780c */ /* 0x040fe40003f64270 */
[----:B------:R-:W-:Y:S01]  /*3aa0*/  ISETP.GT.AND P0, PT, R4, 0x39, PT ;  /* 0x000000390400780c */ /* 0x000fe20003f04270 */
[----:B------:R-:W-:Y:S01]  /*3ab0*/  @P4 IMAD.MOV.U32 R4, RZ, RZ, R8 ;  /* 0x000000ffff044224 */ /* 0x000fe200078e0008 */
[----:B------:R-:W-:Y:S01]  /*3ac0*/  F2FP.F16.F32.PACK_AB R46, RZ, R46 ;  /* 0x0000002eff2e723e */ /* 0x000fe200000000ff */
[----:B------:R-:W-:Y:S01]  /*3ad0*/  @P4 IMAD.MOV.U32 R5, RZ, RZ, R9 ;  /* 0x000000ffff054224 */ /* 0x000fe200078e0009 */
[----:B------:R-:W-:Y:S02]  /*3ae0*/  F2FP.F16.F32.PACK_AB R47, RZ, R47 ;  /* 0x0000002fff2f723e */ /* 0x000fe400000000ff */
[----:B------:R-:W-:-:S02]  /*3af0*/  F2FP.F16.F32.PACK_AB R48, RZ, R48 ;  /* 0x00000030ff30723e */ /* 0x000fc400000000ff */
[----:B------:R0:W-:Y:S01]  /*3b00*/  @P4 STG.E.U16 desc[UR36][R4.64+0x50], R46 ;  /* 0x0000502e04004986 */ /* 0x0001e2000c101524 */
[C---:B------:R-:W-:Y:S02]  /*3b10*/  ISETP.GT.AND P4, PT, R3.reuse, RZ, P2 ;  /* 0x000000ff0300720c */ /* 0x040fe40001784270 */
[----:B------:R-:W-:Y:S02]  /*3b20*/  F2FP.F16.F32.PACK_AB R49, RZ, R49 ;  /* 0x00000031ff31723e */ /* 0x000fe400000000ff */
[----:B------:R-:W-:Y:S02]  /*3b30*/  ISETP.GT.AND P2, PT, R3, 0x8, P2 ;  /* 0x000000080300780c */ /* 0x000fe40001744270 */
[----:B------:R-:W-:Y:S02]  /*3b40*/  F2FP.F16.F32.PACK_AB R50, RZ, R50 ;  /* 0x00000032ff32723e */ /* 0x000fe400000000ff */
[----:B------:R-:W-:Y:S02]  /*3b50*/  F2FP.F16.F32.PACK_AB R51, RZ, R51 ;  /* 0x00000033ff33723e */ /* 0x000fe400000000ff */
[----:B------:R-:W-:Y:S01]  /*3b60*/  F2FP.F16.F32.PACK_AB R52, RZ, R52 ;  /* 0x00000034ff34723e */ /* 0x000fe200000000ff */
[----:B0-----:R-:W-:Y:S01]  /*3b70*/  @P5 IMAD.MOV.U32 R4, RZ, RZ, R8 ;  /* 0x000000ffff045224 */ /* 0x001fe200078e0008 */
[----:B------:R-:W-:Y:S01]  /*3b80*/  F2FP.F16.F32.PACK_AB R53, RZ, R53 ;  /* 0x00000035ff35723e */ /* 0x000fe200000000ff */
[----:B------:R-:W-:Y:S01]  /*3b90*/  @P5 IMAD.MOV.U32 R5, RZ, RZ, R9 ;  /* 0x000000ffff055224 */ /* 0x000fe200078e0009 */
[----:B------:R-:W-:-:S02]  /*3ba0*/  F2FP.F16.F32.PACK_AB R54, RZ, R54 ;  /* 0x00000036ff36723e */ /* 0x000fc400000000ff */
[----:B------:R-:W-:Y:S02]  /*3bb0*/  F2FP.F16.F32.PACK_AB R55, RZ, R55 ;  /* 0x00000037ff37723e */ /* 0x000fe400000000ff */
[----:B------:R0:W-:Y:S01]  /*3bc0*/  @P5 STG.E.U16 desc[UR36][R4.64+0x52], R47 ;  /* 0x0000522f04005986 */ /* 0x0001e2000c101524 */
[C---:B------:R-:W-:Y:S02]  /*3bd0*/  ISETP.GT.AND P5, PT, R3.reuse, RZ, P3 ;  /* 0x000000ff0300720c */ /* 0x040fe40001fa4270 */
[----:B------:R-:W-:-:S11]  /*3be0*/  ISETP.GT.AND P3, PT, R3, 0x8, P3 ;  /* 0x000000080300780c */ /* 0x000fd60001f64270 */
[----:B0-----:R-:W-:Y:S02]  /*3bf0*/  @P5 IMAD.MOV.U32 R4, RZ, RZ, R6 ;  /* 0x000000ffff045224 */ /* 0x001fe400078e0006 */
[----:B------:R-:W-:-:S05]  /*3c00*/  @P5 IMAD.MOV.U32 R5, RZ, RZ, R7 ;  /* 0x000000ffff055224 */ /* 0x000fca00078e0007 */
[----:B------:R0:W-:Y:S01]  /*3c10*/  @P5 STG.E.U16 desc[UR36][R4.64+0x60], R48 ;  /* 0x0000603004005986 */ /* 0x0001e2000c101524 */
[C---:B------:R-:W-:Y:S02]  /*3c20*/  ISETP.GT.AND P5, PT, R3.reuse, RZ, P0 ;  /* 0x000000ff0300720c */ /* 0x040fe400007a4270 */
[----:B------:R-:W-:Y:S01]  /*3c30*/  ISETP.GT.AND P0, PT, R3, 0x8, P0 ;  /* 0x000000080300780c */ /* 0x000fe20000704270 */
[----:B0-----:R-:W-:Y:S02]  /*3c40*/  @P4 IMAD.MOV.U32 R4, RZ, RZ, R6 ;  /* 0x000000ffff044224 */ /* 0x001fe400078e0006 */
[----:B------:R-:W-:-:S05]  /*3c50*/  @P4 IMAD.MOV.U32 R5, RZ, RZ, R7 ;  /* 0x000000ffff054224 */ /* 0x000fca00078e0007 */
[----:B------:R0:W-:Y:S01]  /*3c60*/  @P4 STG.E.U16 desc[UR36][R4.64+0x62], R49 ;  /* 0x0000623104004986 */ /* 0x0001e2000c101524 */
[C---:B------:R-:W-:Y:S02]  /*3c70*/  ISETP.GT.AND P4, PT, R3.reuse, RZ, P1 ;  /* 0x000000ff0300720c */ /* 0x040fe40000f84270 */
[----:B------:R-:W-:Y:S01]  /*3c80*/  ISETP.GT.AND P1, PT, R3, 0x8, P1 ;  /* 0x000000080300780c */ /* 0x000fe20000f24270 */
[----:B0-----:R-:W-:Y:S02]  /*3c90*/  @P3 IMAD.MOV.U32 R4, RZ, RZ, R8 ;  /* 0x000000ffff043224 */ /* 0x001fe400078e0008 */
[----:B------:R-:W-:-:S05]  /*3ca0*/  @P3 IMAD.MOV.U32 R5, RZ, RZ, R9 ;  /* 0x000000ffff053224 */ /* 0x000fca00078e0009 */
[----:B------:R0:W-:Y:S02]  /*3cb0*/  @P3 STG.E.U16 desc[UR36][R4.64+0x60], R50 ;  /* 0x0000603204003986 */ /* 0x0001e4000c101524 */
[----:B0-----:R-:W-:Y:S02]  /*3cc0*/  @P2 IMAD.MOV.U32 R4, RZ, RZ, R8 ;  /* 0x000000ffff042224 */ /* 0x001fe400078e0008 */
[----:B------:R-:W-:-:S05]  /*3cd0*/  @P2 IMAD.MOV.U32 R5, RZ, RZ, R9 ;  /* 0x000000ffff052224 */ /* 0x000fca00078e0009 */
[----:B------:R0:W-:Y:S02]  /*3ce0*/  @P2 STG.E.U16 desc[UR36][R4.64+0x62], R51 ;  /* 0x0000623304002986 */ /* 0x0001e4000c101524 */
[----:B0-----:R-:W-:Y:S02]  /*3cf0*/  @P4 IMAD.MOV.U32 R4, RZ, RZ, R6 ;  /* 0x000000ffff044224 */ /* 0x001fe400078e0006 */
[----:B------:R-:W-:-:S05]  /*3d00*/  @P4 IMAD.MOV.U32 R5, RZ, RZ, R7 ;  /* 0x000000ffff054224 */ /* 0x000fca00078e0007 */
[----:B------:R0:W-:Y:S04]  /*3d10*/  @P4 STG.E.U16 desc[UR36][R4.64+0x70], R52 ;  /* 0x0000703404004986 */ /* 0x0001e8000c101524 */
[----:B------:R1:W-:Y:S01]  /*3d20*/  @P5 STG.E.U16 desc[UR36][R6.64+0x72], R53 ;  /* 0x0000723506005986 */ /* 0x0003e2000c101524 */
[----:B0-----:R-:W-:Y:S02]  /*3d30*/  @P1 IMAD.MOV.U32 R4, RZ, RZ, R8 ;  /* 0x000000ffff041224 */ /* 0x001fe400078e0008 */
[----:B------:R-:W-:-:S05]  /*3d40*/  @P1 IMAD.MOV.U32 R5, RZ, RZ, R9 ;  /* 0x000000ffff051224 */ /* 0x000fca00078e0009 */
[----:B------:R1:W-:Y:S04]  /*3d50*/  @P1 STG.E.U16 desc[UR36][R4.64+0x70], R54 ;  /* 0x0000703604001986 */ /* 0x0003e8000c101524 */
[----:B------:R1:W-:Y:S02]  /*3d60*/  @P0 STG.E.U16 desc[UR36][R8.64+0x72], R55 ;  /* 0x0000723708000986 */ /* 0x0003e4000c101524 */
.L_x_90:
[----:B------:R-:W-:Y:S05]  /*3d70*/  BSYNC B0 ;  /* 0x0000000000007941 */ /* 0x000fea0003800000 */
.L_x_28:
[----:B------:R-:W-:Y:S01]  /*3d80*/  ULDC UR4, c[0x0][0xc] ;  /* 0x0000030000047ab9 */ /* 0x000fe20000000800 */
[----:B------:R-:W-:Y:S01]  /*3d90*/  ULDC UR5, c[0x0][0x10] ;  /* 0x0000040000057ab9 */ /* 0x000fe20000000800 */
[----:B------:R-:W0:Y:S01]  /*3da0*/  LDC R3, c[0x0][0x14] ;  /* 0x00000500ff037b82 */ /* 0x000e220000000800 */
[----:B------:R-:W-:Y:S01]  /*3db0*/  UIMAD.WIDE.U32 UR4, UR4, UR5, URZ ;  /* 0x00000005040472a5 */ /* 0x000fe2000f8e003f */
[----:B------:R-:W-:Y:S02]  /*3dc0*/  IMAD.MOV.U32 R59, RZ, RZ, -0x1 ;  /* 0xffffffffff3b7424 */ /* 0x000fe400078e00ff */
[----:B------:R-:W-:-:S03]  /*3dd0*/  IMAD.MOV.U32 R57, RZ, RZ, -0x1 ;  /* 0xffffffffff397424 */ /* 0x000fc600078e00ff */
[----:B0-----:R-:W-:-:S04]  /*3de0*/  IMAD.WIDE.U32 R16, R3, UR4, R16 ;  /* 0x0000000403107c25 */ /* 0x001fc8000f8e0010 */
[----:B------:R-:W-:Y:S01]  /*3df0*/  IMAD R3, R3, UR5, RZ ;  /* 0x0000000503037c24 */ /* 0x000fe2000f8e02ff */
[----:B------:R-:W-:Y:S02]  /*3e00*/  ULDC.64 UR4, c[0x0][0x650] ;  /* 0x0001940000047ab9 */ /* 0x000fe40000000a00 */
[----:B------:R-:W-:Y:S01]  /*3e10*/  ISETP.GE.U32.AND P0, PT, R16, UR4, PT ;  /* 0x0000000410007c0c */ /* 0x000fe2000bf06070 */
[--C-:B------:R-:W-:Y:S01]  /*3e20*/  IMAD.IADD R17, R17, 0x1, R3.reuse ;  /* 0x0000000111117824 */ /* 0x100fe200078e0203 */
[----:B------:R-:W-:-:S04]  /*3e30*/  PRMT R3, RZ, 0x7610, R3 ;  /* 0x00007610ff037816 */ /* 0x000fc80000000003 */
[----:B------:R-:W-:-:S13]  /*3e40*/  ISETP.GE.U32.AND.EX P0, PT, R17, UR5, PT, P0 ;  /* 0x0000000511007c0c */ /* 0x000fda000bf06100 */
[----:B------:R-:W-:Y:S05]  /*3e50*/  @P0 BRA `(.L_x_91) ;  /* 0x0000000400640947 */ /* 0x000fea0003800000 */
[----:B---3--:R-:W0:Y:S01]  /*3e60*/  S2R R12, SR_CTAID.X ;  /* 0x00000000000c7919 */ /* 0x008e220000002500 */
[----:B-12-4-:R-:W1:Y:S01]  /*3e70*/  LDC.64 R10, c[0x0][0x628] ;  /* 0x00018a00ff0a7b82 */ /* 0x016e620000000a00 */
[----:B------:R-:W-:Y:S01]  /*3e80*/  ULDC UR4, c[0x0][0x150] ;  /* 0x0000540000047ab9 */ /* 0x000fe20000000800 */
[----:B------:R-:W-:Y:S01]  /*3e90*/  IMAD.MOV.U32 R8, RZ, RZ, R16 ;  /* 0x000000ffff087224 */ /* 0x000fe200078e0010 */
[----:B-----5:R-:W2:Y:S01]  /*3ea0*/  S2R R24, SR_CTAID.Y ;  /* 0x0000000000187919 */ /* 0x020ea20000002600 */
[----:B------:R-:W-:-:S04]  /*3eb0*/  IMAD.MOV.U32 R9, RZ, RZ, R17 ;  /* 0x000000ffff097224 */ /* 0x000fc800078e0011 */
[----:B------:R-:W3:Y:S08]  /*3ec0*/  LDC R21, c[0x0][0x144] ;  /* 0x00005100ff157b82 */ /* 0x000ef00000000800 */
[----:B------:R-:W4:Y:S08]  /*3ed0*/  LDC R0, c[0x0][0x630] ;  /* 0x00018c00ff007b82 */ /* 0x000f300000000800 */
[----:B------:R-:W2:Y:S01]  /*3ee0*/  LDC.64 R14, c[0x0][0x620] ;  /* 0x00018800ff0e7b82 */ /* 0x000ea20000000a00 */
[----:B-1----:R-:W-:-:S04]  /*3ef0*/  ISETP.NE.U32.AND P0, PT, R10, RZ, PT ;  /* 0x000000ff0a00720c */ /* 0x002fc80003f05070 */
[----:B------:R-:W-:Y:S02]  /*3f00*/  ISETP.NE.AND.EX P0, PT, R11, RZ, PT, P0 ;  /* 0x000000ff0b00720c */ /* 0x000fe40003f05300 */
[----:B0-----:R-:W-:-:S05]  /*3f10*/  I2FP.F32.U32 R3, R12 ;  /* 0x0000000c00037245 */ /* 0x001fca0000201000 */
[----:B------:R-:W-:-:S04]  /*3f20*/  FMUL R3, R3, UR4 ;  /* 0x0000000403037c20 */ /* 0x000fc80008400000 */
[----:B------:R0:W1:Y:S02]  /*3f30*/  F2I.U32.TRUNC.NTZ R20, R3 ;  /* 0x0000000300147305 */ /* 0x000064000020f000 */
[----:B---34-:R-:W-:Y:S05]  /*3f40*/  @!P0 BRA `(.L_x_92) ;  /* 0x0000000000288947 */ /* 0x018fea0003800000 */
[----:B0-----:R-:W0:Y:S02]  /*3f50*/  LDC R3, c[0x0][0x634] ;  /* 0x00018d00ff037b82 */ /* 0x001e240000000800 */
        /* <DEDUP_REMOVED lines=9> */
.L_x_92:
[----:B------:R-:W3:Y:S01]  /*3ff0*/  LDC.64 R28, c[0x0][0x640] ;  /* 0x00019000ff1c7b82 */ /* 0x000ee20000000a00 */
[-CC-:B------:R-:W-:Y:S01]  /*4000*/  SHF.R.U64 R57, R8, R0.reuse, R9.reuse ;  /* 0x0000000008397219 */ /* 0x180fe20000001209 */
[----:B-1----:R-:W-:Y:S01]  /*4010*/  IMAD.MOV R20, RZ, RZ, -R20 ;  /* 0x000000ffff147224 */ /* 0x002fe200078e0a14 */
[----:B------:R-:W-:Y:S01]  /*4020*/  SHF.R.U32.HI R0, RZ, R0, R9 ;  /* 0x00000000ff007219 */ /* 0x000fe20000011609 */
[----:B------:R-:W-:Y:S01]  /*4030*/  ULDC UR4, c[0x0][0x154] ;  /* 0x0000550000047ab9 */ /* 0x000fe20000000800 */
[----:B0-----:R-:W-:Y:S01]  /*4040*/  IADD3 R3, P0, RZ, -R57, RZ ;  /* 0x80000039ff037210 */ /* 0x001fe20007f1e0ff */
[----:B------:R-:W-:Y:S02]  /*4050*/  IMAD R21, R21, R20, R12 ;  /* 0x0000001415157224 */ /* 0x000fe400078e020c */
[----:B------:R-:W0:Y:S01]  /*4060*/  LDC R6, c[0x0][0x618] ;  /* 0x00018600ff067b82 */ /* 0x000e220000000800 */
[----:B------:R-:W-:Y:S02]  /*4070*/  IMAD.MOV.U32 R7, RZ, RZ, 0x1 ;  /* 0x00000001ff077424 */ /* 0x000fe400078e00ff */
[----:B------:R-:W-:-:S04]  /*4080*/  IMAD.X R5, RZ, RZ, ~R0, P0 ;  /* 0x000000ffff057224 */ /* 0x000fc800000e0e00 */
[-C--:B--2---:R-:W-:Y:S01]  /*4090*/  IMAD R0, R5, R14.reuse, RZ ;  /* 0x0000000e05007224 */ /* 0x084fe200078e02ff */
[----:B------:R-:W1:Y:S01]  /*40a0*/  LDC R8, c[0x0][0x608] ;  /* 0x00018200ff087b82 */ /* 0x000e620000000800 */
[----:B------:R-:W-:-:S04]  /*40b0*/  IMAD.WIDE.U32 R4, R3, R14, R16 ;  /* 0x0000000e03047225 */ /* 0x000fc800078e0010 */
[----:B------:R-:W-:Y:S01]  /*40c0*/  IMAD R3, R3, R15, R0 ;  /* 0x0000000f03037224 */ /* 0x000fe200078e0200 */
[----:B------:R-:W-:Y:S02]  /*40d0*/  I2FP.F32.U32 R0, R24 ;  /* 0x0000001800007245 */ /* 0x000fe40000201000 */
[----:B------:R-:W2:Y:S01]  /*40e0*/  LDC R26, c[0x0][0x658] ;  /* 0x00019600ff1a7b82 */ /* 0x000ea20000000800 */
[----:B------:R-:W-:Y:S01]  /*40f0*/  IMAD.IADD R3, R5, 0x1, R3 ;  /* 0x0000000105037824 */ /* 0x000fe200078e0203 */
[----:B---3--:R-:W-:Y:S01]  /*4100*/  ISETP.NE.U32.AND P0, PT, R28, RZ, PT ;  /* 0x000000ff1c00720c */ /* 0x008fe20003f05070 */
[----:B------:R-:W-:Y:S01]  /*4110*/  FMUL R0, R0, UR4 ;  /* 0x0000000400007c20 */ /* 0x000fe20008400000 */
[----:B------:R-:W-:Y:S02]  /*4120*/  IMAD.MOV.U32 R5, RZ, RZ, -0x1 ;  /* 0xffffffffff057424 */ /* 0x000fe400078e00ff */
[----:B------:R-:W-:Y:S01]  /*4130*/  ISETP.NE.AND.EX P0, PT, R29, RZ, PT, P0 ;  /* 0x000000ff1d00720c */ /* 0x000fe20003f05300 */
[----:B------:R3:W4:Y:S01]  /*4140*/  F2I.U32.TRUNC.NTZ R13, R0 ;  /* 0x00000000000d7305 */ /* 0x000722000020f000 */
[----:B------:R-:W3:Y:S01]  /*4150*/  LDC R15, c[0x0][0x148] ;  /* 0x00005200ff0f7b82 */ /* 0x000ee20000000800 */
[----:B0-----:R-:W-:-:S02]  /*4160*/  SHF.R.U64 R12, R4, R6, R3 ;  /* 0x00000006040c7219 */ /* 0x001fc40000001203 */
[----:B------:R-:W-:-:S05]  /*4170*/  SHF.R.U32.HI R3, RZ, R6, R3 ;  /* 0x00000006ff037219 */ /* 0x000fca0000011603 */
[----:B------:R-:W0:Y:S01]  /*4180*/  LDC R20, c[0x0][0x600] ;  /* 0x00018000ff147b82 */ /* 0x000e220000000800 */
[-CC-:B-1----:R-:W-:Y:S02]  /*4190*/  SHF.R.U64 R10, R12, R8.reuse, R3.reuse ;  /* 0x000000080c0a7219 */ /* 0x182fe40000001203 */
[----:B------:R-:W-:-:S05]  /*41a0*/  SHF.R.U32.HI R3, RZ, R8, R3 ;  /* 0x00000008ff037219 */ /* 0x000fca0000011603 */
[----:B------:R-:W1:Y:S01]  /*41b0*/  LDC R27, c[0x0][0x648] ;  /* 0x00019200ff1b7b82 */ /* 0x000e620000000800 */
[-C--:B--2---:R-:W-:Y:S02]  /*41c0*/  SHF.L.U32 R4, R5, R26.reuse, RZ ;  /* 0x0000001a05047219 */ /* 0x084fe400000006ff */
[-CC-:B------:R-:W-:Y:S02]  /*41d0*/  SHF.R.U64 R14, R10, R26.reuse, R3.reuse ;  /* 0x0000001a0a0e7219 */ /* 0x180fe40000001203 */
[----:B------:R-:W-:Y:S02]  /*41e0*/  SHF.R.U32.HI R5, RZ, R26, R3 ;  /* 0x0000001aff057219 */ /* 0x000fe40000011603 */
[----:B------:R-:W-:Y:S01]  /*41f0*/  LOP3.LUT R25, RZ, R4, RZ, 0x33, !PT ;  /* 0x00000004ff197212 */ /* 0x000fe200078e33ff */
[----:B------:R-:W2:Y:S01]  /*4200*/  LDC R30, c[0x0][0x638] ;  /* 0x00018e00ff1e7b82 */ /* 0x000ea20000000800 */
[----:B------:R-:W-:Y:S01]  /*4210*/  SHF.L.U32 R26, R7, R26, RZ ;  /* 0x0000001a071a7219 */ /* 0x000fe200000006ff */
[----:B------:R-:W-:-:S06]  /*4220*/  IMAD.MOV.U32 R4, RZ, RZ, R14 ;  /* 0x000000ffff047224 */ /* 0x000fcc00078e000e */
[----:B------:R-:W0:Y:S01]  /*4230*/  LDC R31, c[0x0][0x610] ;  /* 0x00018400ff1f7b82 */ /* 0x000e220000000800 */
[----:B----4-:R-:W-:Y:S05]  /*4240*/  @!P0 BRA `(.L_x_93) ;  /* 0x0000000000288947 */ /* 0x010fea0003800000 */
[----:B------:R-:W4:Y:S02]  /*4250*/  LDC R3, c[0x0][0x64c] ;  /* 0x00019300ff037b82 */ /* 0x000f240000000800 */
[----:B----4-:R-:W-:-:S05]  /*4260*/  IADD3 R3, P0, R14, R3, RZ ;  /* 0x000000030e037210 */ /* 0x010fca0007f1e0ff */
        /* <DEDUP_REMOVED lines=8> */
.L_x_93:
[----:B------:R-:W-:Y:S01]  /*42f0*/  ISETP.NE.AND P0, PT, R2, 0x1, PT ;  /* 0x000000010200780c */ /* 0x000fe20003f05270 */
[----:B0-----:R-:W-:Y:S01]  /*4300*/  VIADD R7, R20, 0xffffffff ;  /* 0xffffffff14077836 */ /* 0x001fe20000000000 */
[----:B-1-3--:R-:W-:Y:S01]  /*4310*/  SHF.R.U64 R0, R4, R27, R5 ;  /* 0x0000001b04007219 */ /* 0x00afe20000001205 */
[----:B------:R-:W-:Y:S01]  /*4320*/  IMAD.MOV R13, RZ, RZ, -R13 ;  /* 0x000000ffff0d7224 */ /* 0x000fe200078e0a0d */
[----:B------:R-:W-:Y:S01]  /*4330*/  LOP3.LUT R5, R10, R25, RZ, 0xc0, !PT ;  /* 0x000000190a057212 */ /* 0x000fe200078ec0ff */
[----:B------:R-:W-:Y:S01]  /*4340*/  IMAD.MOV.U32 R4, RZ, RZ, 0x1 ;  /* 0x00000001ff047424 */ /* 0x000fe200078e00ff */
[----:B------:R-:W-:Y:S01]  /*4350*/  LOP3.LUT R12, R12, R7, RZ, 0xc0, !PT ;  /* 0x000000070c0c7212 */ /* 0x000fe200078ec0ff */
[----:B------:R-:W-:Y:S02]  /*4360*/  IMAD.MOV R3, RZ, RZ, -R0 ;  /* 0x000000ffff037224 */ /* 0x000fe400078e0a00 */
[----:B------:R-:W-:Y:S02]  /*4370*/  IMAD R0, R26, R0, R5 ;  /* 0x000000001a007224 */ /* 0x000fe400078e0205 */
[----:B--2---:R-:W-:-:S02]  /*4380*/  IMAD R3, R3, R30, R14 ;  /* 0x0000001e03037224 */ /* 0x004fc400078e020e */
[----:B------:R-:W-:Y:S02]  /*4390*/  @P0 IMAD R21, R15, R13, R24 ;  /* 0x0000000d0f150224 */ /* 0x000fe400078e0218 */
[----:B------:R-:W-:Y:S01]  /*43a0*/  IMAD R5, R3, R20, R12 ;  /* 0x0000001403057224 */ /* 0x000fe200078e020c */
[----:B------:R-:W-:Y:S01]  /*43b0*/  PRMT R3, R4, 0x7610, R3 ;  /* 0x0000761004037816 */ /* 0x000fe20000000003 */
[----:B------:R-:W-:-:S05]  /*43c0*/  IMAD R0, R0, R31, R21 ;  /* 0x0000001f00007224 */ /* 0x000fca00078e0215 */
[----:B------:R-:W-:Y:S02]  /*43d0*/  SEL R59, R5, R0, !P0 ;  /* 0x00000000053b7207 */ /* 0x000fe40004000000 */
[----:B------:R-:W-:-:S07]  /*43e0*/  SEL R0, R0, R5, !P0 ;  /* 0x0000000500007207 */ /* 0x000fce0004000000 */
.L_x_91:
[----:B------:R-:W-:Y:S01]  /*43f0*/  LOP3.LUT P0, RZ, R3, 0xff, RZ, 0xc0, !PT ;  /* 0x000000ff03ff7812 */ /* 0x000fe2000780c0ff */
[----:B------:R-:W-:-:S12]  /*4400*/  IMAD.MOV.U32 R58, RZ, RZ, R0 ;  /* 0x000000ffff3a7224 */ /* 0x000fd800078e0000 */
[----:B------:R-:W-:Y:S05]  /*4410*/  @P0 BRA `(.L_x_94) ;  /* 0xffffffc800c40947 */ /* 0x000fea000383ffff */
[----:B------:R-:W-:Y:S05]  /*4420*/  EXIT ;  /* 0x000000000000794d */ /* 0x000fea0003800000 */
.L_x_3:
[----:B0-----:R-:W-:Y:S01]  /*4430*/  ULDC.64 UR4, c[0x0][0x650] ;  /* 0x0001940000047ab9 */ /* 0x001fe20000000a00 */
        /* <DEDUP_REMOVED lines=25> */
.L_x_96:
[--C-:B------:R-:W-:Y:S01]  /*45d0*/  SHF.R.U64 R12, R10, R14, R11.reuse ;  /* 0x0000000e0a0c7219 */ /* 0x100fe2000000120b */
[----:B------:R-:W0:Y:S01]  /*45e0*/  LDC R22, c[0x0][0x618] ;  /* 0x00018600ff167b82 */ /* 0x000e220000000800 */
[----:B------:R-:W-:Y:S01]  /*45f0*/  I2FP.F32.U32 R6, R4 ;  /* 0x0000000400067245 */ /* 0x000fe20000201000 */
[----:B------:R-:W-:Y:S01]  /*4600*/  ULDC UR4, c[0x0][0x150] ;  /* 0x0000540000047ab9 */ /* 0x000fe20000000800 */
[----:B------:R-:W-:Y:S02]  /*4610*/  SHF.R.U32.HI R5, RZ, R14, R11 ;  /* 0x0000000eff057219 */ /* 0x000fe4000001160b */
[----:B------:R-:W-:Y:S01]  /*4620*/  IADD3 R9, P0, RZ, -R12, RZ ;  /* 0x8000000cff097210 */ /* 0x000fe20007f1e0ff */
[----:B------:R-:W-:Y:S01]  /*4630*/  FMUL R11, R6, UR4 ;  /* 0x00000004060b7c20 */ /* 0x000fe20008400000 */
[----:B------:R-:W-:Y:S01]  /*4640*/  ULDC UR4, c[0x0][0x154] ;  /* 0x0000550000047ab9 */ /* 0x000fe20000000800 */
[----:B------:R-:W1:Y:S02]  /*4650*/  LDC.64 R24, c[0x0][0x640] ;  /* 0x00019000ff187b82 */ /* 0x000e640000000a00 */
[----:B------:R-:W-:-:S02]  /*4660*/  IMAD.X R5, RZ, RZ, ~R5, P0 ;  /* 0x000000ffff057224 */ /* 0x000fc400000e0e05 */
[----:B------:R-:W2:Y:S01]  /*4670*/  F2I.U32.TRUNC.NTZ R11, R11 ;  /* 0x0000000b000b7305 */ /* 0x000ea2000020f000 */
[----:B------:R-:W-:-:S03]  /*4680*/  IMAD.WIDE.U32 R6, R9, R20, R16 ;  /* 0x0000001409067225 */ /* 0x000fc600078e0010 */
[----:B------:R-:W3:Y:S01]  /*4690*/  LDC R13, c[0x0][0x144] ;  /* 0x00005100ff0d7b82 */ /* 0x000ee20000000800 */
[----:B------:R-:W-:-:S04]  /*46a0*/  IMAD R8, R5, R20, RZ ;  /* 0x0000001405087224 */ /* 0x000fc800078e02ff */
[----:B------:R-:W-:Y:S02]  /*46b0*/  IMAD R5, R9, R21, R8 ;  /* 0x0000001509057224 */ /* 0x000fe400078e0208 */
[----:B------:R-:W-:Y:S01]  /*46c0*/  IMAD.MOV.U32 R8, RZ, RZ, -0x1 ;  /* 0xffffffffff087424 */ /* 0x000fe200078e00ff */
[----:B------:R-:W4:Y:S01]  /*46d0*/  LDC R14, c[0x0][0x608] ;  /* 0x00018200ff0e7b82 */ /* 0x000f220000000800 */
[----:B------:R-:W-:Y:S01]  /*46e0*/  IMAD.IADD R5, R7, 0x1, R5 ;  /* 0x0000000107057824 */ /* 0x000fe200078e0205 */
[----:B------:R-:W-:-:S04]  /*46f0*/  I2FP.F32.U32 R7, R3 ;  /* 0x0000000300077245 */ /* 0x000fc80000201000 */
[-C--:B0-----:R-:W-:Y:S01]  /*4700*/  SHF.R.U64 R10, R6, R22.reuse, R5 ;  /* 0x00000016060a7219 */ /* 0x081fe20000001205 */
[----:B--2---:R-:W-:Y:S01]  /*4710*/  IMAD.MOV R6, RZ, RZ, -R11 ;  /* 0x000000ffff067224 */ /* 0x004fe200078e0a0b */
[----:B------:R-:W0:Y:S01]  /*4720*/  LDC R9, c[0x0][0x658] ;  /* 0x00019600ff097b82 */ /* 0x000e220000000800 */
[----:B-1----:R-:W-:Y:S01]  /*4730*/  ISETP.NE.U32.AND P0, PT, R24, RZ, PT ;  /* 0x000000ff1800720c */ /* 0x002fe20003f05070 */
[----:B------:R-:W-:Y:S01]  /*4740*/  FMUL R7, R7, UR4 ;  /* 0x0000000407077c20 */ /* 0x000fe20008400000 */
[----:B------:R-:W-:Y:S02]  /*4750*/  SHF.R.U32.HI R5, RZ, R22, R5 ;  /* 0x00000016ff057219 */ /* 0x000fe40000011605 */
[----:B------:R-:W-:-:S03]  /*4760*/  ISETP.NE.AND.EX P0, PT, R25, RZ, PT, P0 ;  /* 0x000000ff1900720c */ /* 0x000fc60003f05300 */
[----:B------:R-:W1:Y:S01]  /*4770*/  LDC R20, c[0x0][0x148] ;  /* 0x00005200ff147b82 */ /* 0x000e620000000800 */
[----:B---3--:R-:W-:Y:S02]  /*4780*/  IMAD R23, R13, R6, R4 ;  /* 0x000000060d177224 */ /* 0x008fe400078e0204 */
[----:B------:R-:W-:-:S05]  /*4790*/  IMAD.MOV.U32 R6, RZ, RZ, 0x1 ;  /* 0x00000001ff067424 */ /* 0x000fca00078e00ff */
[----:B------:R-:W2:Y:S01]  /*47a0*/  LDC R21, c[0x0][0x600] ;  /* 0x00018000ff157b82 */ /* 0x000ea20000000800 */
[-CC-:B----4-:R-:W-:Y:S02]  /*47b0*/  SHF.R.U64 R13, R10, R14.reuse, R5.reuse ;  /* 0x0000000e0a0d7219 */ /* 0x190fe40000001205 */
[----:B------:R-:W-:Y:S02]  /*47c0*/  SHF.R.U32.HI R4, RZ, R14, R5 ;  /* 0x0000000eff047219 */ /* 0x000fe40000011605 */
[----:B------:R3:W4:Y:S03]  /*47d0*/  F2I.U32.TRUNC.NTZ R14, R7 ;  /* 0x00000007000e7305 */ /* 0x000726000020f000 */
[----:B------:R-:W1:Y:S01]  /*47e0*/  LDC R26, c[0x0][0x648] ;  /* 0x00019200ff1a7b82 */ /* 0x000e620000000800 */
[-C--:B0-----:R-:W-:Y:S02]  /*47f0*/  SHF.R.U64 R15, R13, R9.reuse, R4 ;  /* 0x000000090d0f7219 */ /* 0x081fe40000001204 */
[----:B------:R-:W-:-:S02]  /*4800*/  SHF.L.U32 R8, R8, R9, RZ ;  /* 0x0000000908087219 */ /* 0x000fc400000006ff */
[-C--:B------:R-:W-:Y:S01]  /*4810*/  SHF.R.U32.HI R5, RZ, R9.reuse, R4 ;  /* 0x00000009ff057219 */ /* 0x080fe20000011604 */
[----:B------:R-:W-:Y:S01]  /*4820*/  IMAD.MOV.U32 R4, RZ, RZ, R15 ;  /* 0x000000ffff047224 */ /* 0x000fe200078e000f */
[----:B------:R-:W-:Y:S01]  /*4830*/  SHF.L.U32 R22, R6, R9, RZ ;  /* 0x0000000906167219 */ /* 0x000fe200000006ff */
[----:B------:R-:W0:Y:S01]  /*4840*/  LDC R27, c[0x0][0x638] ;  /* 0x00018e00ff1b7b82 */ /* 0x000e220000000800 */
[----:B------:R-:W-:-:S07]  /*4850*/  LOP3.LUT R28, RZ, R8, RZ, 0x33, !PT ;  /* 0x00000008ff1c7212 */ /* 0x000fce00078e33ff */
        /* <DEDUP_REMOVED lines=12> */
.L_x_97:
[----:B------:R-:W-:Y:S01]  /*4920*/  ISETP.NE.AND P0, PT, R2, 0x1, PT ;  /* 0x000000010200780c */ /* 0x000fe20003f05270 */
[----:B--2---:R-:W-:Y:S01]  /*4930*/  VIADD R7, R21, 0xffffffff ;  /* 0xffffffff15077836 */ /* 0x004fe20000000000 */
[----:B-1----:R-:W-:Y:S01]  /*4940*/  SHF.R.U64 R5, R4, R26, R5 ;  /* 0x0000001a04057219 */ /* 0x002fe20000001205 */
[----:B------:R-:W-:Y:S01]  /*4950*/  IMAD.MOV R14, RZ, RZ, -R14 ;  /* 0x000000ffff0e7224 */ /* 0x000fe200078e0a0e */
[----:B------:R-:W-:Y:S01]  /*4960*/  LOP3.LUT R4, R13, R28, RZ, 0xc0, !PT ;  /* 0x0000001c0d047212 */ /* 0x000fe200078ec0ff */
[----:B------:R-:W-:Y:S01]  /*4970*/  IMAD.MOV.U32 R8, RZ, RZ, R12 ;  /* 0x000000ffff087224 */ /* 0x000fe200078e000c */
[----:B------:R-:W-:Y:S01]  /*4980*/  LOP3.LUT R10, R10, R7, RZ, 0xc0, !PT ;  /* 0x000000070a0a7212 */ /* 0x000fe200078ec0ff */
[----:B------:R-:W-:Y:S02]  /*4990*/  IMAD.MOV R6, RZ, RZ, -R5 ;  /* 0x000000ffff067224 */ /* 0x000fe400078e0a05 */
[----:B------:R-:W-:-:S04]  /*49a0*/  IMAD R4, R22, R5, R4 ;  /* 0x0000000516047224 */ /* 0x000fc800078e0204 */
[----:B------:R-:W-:Y:S02]  /*49b0*/  @P0 IMAD R23, R20, R14, R3 ;  /* 0x0000000e14170224 */ /* 0x000fe400078e0203 */
[----:B0-----:R-:W-:Y:S02]  /*49c0*/  IMAD R3, R6, R27, R15 ;  /* 0x0000001b06037224 */ /* 0x001fe400078e020f */
[----:B------:R-:W-:Y:S02]  /*49d0*/  IMAD R7, R4, R29, R23 ;  /* 0x0000001d04077224 */ /* 0x000fe400078e0217 */
[----:B------:R-:W-:Y:S02]  /*49e0*/  IMAD R4, R3, R21, R10 ;  /* 0x0000001503047224 */ /* 0x000fe400078e020a */
[----:B------:R-:W-:-:S03]  /*49f0*/  IMAD.MOV.U32 R6, RZ, RZ, 0x1 ;  /* 0x00000001ff067424 */ /* 0x000fc600078e00ff */
[----:B------:R-:W-:Y:S02]  /*4a00*/  SEL R9, R4, R7, !P0 ;  /* 0x0000000704097207 */ /* 0x000fe40004000000 */
[----:B------:R-:W-:-:S07]  /*4a10*/  SEL R7, R7, R4, !P0 ;  /* 0x0000000407077207 */ /* 0x000fce0004000000 */
.L_x_95:
[----:B------:R-:W-:-:S08]  /*4a20*/  NOP ;  /* 0x0000000000007918 */ /* 0x000fd00000000000 */
[----:B------:R-:W0:-:S00]  /*4a30*/  USETMAXREG.DEALLOC.CTAPOOL 0x28 ;  /* 0x00000028000079c8 */ /* 0x000e0000080e0500 */
[----:B0-----:R-:W-:-:S13]  /*4a40*/  ISETP.NE.AND P0, PT, R0, RZ, PT ;  /* 0x000000ff0000720c */ /* 0x001fda0003f05270 */
[----:B------:R-:W-:Y:S05]  /*4a50*/  @P0 EXIT ;  /* 0x000000000000094d */ /* 0x000fea0003800000 */
[----:B------:R-:W-:Y:S01]  /*4a60*/  LOP3.LUT P0, RZ, R6, 0xff, RZ, 0xc0, !PT ;  /* 0x000000ff06ff7812 */ /* 0x000fe2000780c0ff */
[----:B------:R-:W-:Y:S02]  /*4a70*/  IMAD.MOV.U32 R3, RZ, RZ, 0x1 ;  /* 0x00000001ff037424 */ /* 0x000fe400078e00ff */
[----:B------:R-:W-:-:S10]  /*4a80*/  IMAD.MOV.U32 R0, RZ, RZ, RZ ;  /* 0x000000ffff007224 */ /* 0x000fd400078e00ff */
[----:B------:R-:W-:Y:S05]  /*4a90*/  @!P0 BRA `(.L_x_98) ;  /* 0x0000000c00348947 */ /* 0x000fea0003800000 */
[----:B------:R-:W0:Y:S01]  /*4aa0*/  LDC R0, c[0x0][0x28c] ;  /* 0x0000a300ff007b82 */ /* 0x000e220000000800 */
[----:B------:R-:W-:Y:S01]  /*4ab0*/  ULDC UR5, c[0x0][0x600] ;  /* 0x0001800000057ab9 */ /* 0x000fe20000000800 */
[----:B------:R-:W-:Y:S01]  /*4ac0*/  ULDC UR4, c[0x0][0xc] ;  /* 0x0000030000047ab9 */ /* 0x000fe20000000800 */
[----:B------:R-:W-:Y:S01]  /*4ad0*/  UIADD3 UR16, UR5, -0x1, URZ ;  /* 0xffffffff05107890 */ /* 0x000fe2000fffe03f */
[C---:B------:R-:W-:Y:S01]  /*4ae0*/  LOP3.LUT P2, RZ, R18.reuse, 0x7f, RZ, 0xc0, !PT ;  /* 0x0000007f12ff7812 */ /* 0x040fe2000784c0ff */
[----:B------:R-:W-:Y:S01]  /*4af0*/  ULDC UR6, c[0x0][0x658] ;  /* 0x0001960000067ab9 */ /* 0x000fe20000000800 */
[----:B------:R-:W-:Y:S01]  /*4b00*/  ULDC UR5, c[0x0][0x10] ;  /* 0x0000040000057ab9 */ /* 0x000fe20000000800 */
[----:B------:R-:W-:Y:S01]  /*4b10*/  UMOV UR7, 0xffffffff ;  /* 0xffffffff00077882 */ /* 0x000fe20000000000 */
[----:B------:R-:W-:Y:S01]  /*4b20*/  UMOV UR8, 0x1 ;  /* 0x0000000100087882 */ /* 0x000fe20000000000 */
[----:B------:R-:W-:Y:S01]  /*4b30*/  UIMAD.WIDE.U32 UR4, UR4, UR5, URZ ;  /* 0x00000005040472a5 */ /* 0x000fe2000f8e003f */
[----:B------:R-:W-:Y:S01]  /*4b40*/  LOP3.LUT P0, RZ, R18, 0x1f, RZ, 0xc0, !PT ;  /* 0x0000001f12ff7812 */ /* 0x000fe2000780c0ff */
[----:B------:R-:W-:Y:S01]  /*4b50*/  USHF.L.U32 UR7, UR7, UR6, URZ ;  /* 0x0000000607077299 */ /* 0x000fe2000800063f */
[----:B------:R-:W-:Y:S01]  /*4b60*/  BSSY B0, `(.L_x_98) ;  /* 0x00000c0000007945 */ /* 0x000fe20003800000 */
[----:B------:R-:W-:Y:S01]  /*4b70*/  USHF.L.U32 UR18, UR8, UR6, URZ ;  /* 0x0000000608127299 */ /* 0x000fe2000800063f */
[----:B------:R-:W-:Y:S01]  /*4b80*/  IMAD.MOV.U32 R11, RZ, RZ, 0x1 ;  /* 0x00000001ff0b7424 */ /* 0x000fe200078e00ff */
[----:B------:R-:W-:Y:S01]  /*4b90*/  LOP3.LUT R18, R19, 0x2, RZ, 0xfc, !PT ;  /* 0x0000000213127812 */ /* 0x000fe200078efcff */
[----:B------:R-:W-:Y:S01]  /*4ba0*/  ULDC UR6, c[0x0][0x14] ;  /* 0x0000050000067ab9 */ /* 0x000fe20000000800 */
[----:B------:R-:W-:Y:S01]  /*4bb0*/  PLOP3.LUT P0, PT, P0, P2, PT, 0x8a, 0x0 ;  /* 0x000000000000781c */ /* 0x000fe20000705172 */
[----:B------:R-:W-:-:S02]  /*4bc0*/  UIMAD.WIDE.U32 UR20, UR4, UR6, URZ ;  /* 0x00000006041472a5 */ /* 0x000fc4000f8e003f */
[----:B------:R-:W-:Y:S02]  /*4bd0*/  UIMAD UR13, UR5, UR6, URZ ;  /* 0x00000006050d72a4 */ /* 0x000fe4000f8e023f */
[----:B------:R-:W-:Y:S01]  /*4be0*/  ULOP3.LUT UR17, URZ, UR7, URZ, 0x33, !UPT ;  /* 0x000000073f117292 */ /* 0x000fe2000f8e333f */
[----:B0-----:R-:W-:Y:S01]  /*4bf0*/  VIADD R0, R0, 0x1f ;  /* 0x0000001f00007836 */ /* 0x001fe20000000000 */
[----:B------:R-:W-:Y:S01]  /*4c00*/  UIADD3 UR13, UR21, UR13, URZ ;  /* 0x0000000d150d7290 */ /* 0x000fe2000fffe03f */
[----:B------:R-:W-:-:S03]  /*4c10*/  ULDC.64 UR22, c[0x0][0x198] ;  /* 0x0000660000167ab9 */ /* 0x000fc60000000a00 */
[----:B------:R-:W-:-:S04]  /*4c20*/  SHF.R.S32.HI R3, RZ, 0x1f, R0 ;  /* 0x0000001fff037819 */ /* 0x000fc80000011400 */
[----:B------:R-:W-:Y:S01]  /*4c30*/  LEA.HI R3, R3, R0, RZ, 0x5 ;  /* 0x0000000003037211 */ /* 0x000fe200078f28ff */
[----:B------:R-:W-:-:S03]  /*4c40*/  IMAD.MOV.U32 R0, RZ, RZ, RZ ;  /* 0x000000ffff007224 */ /* 0x000fc600078e00ff */
[----:B------:R-:W-:Y:S01]  /*4c50*/  SHF.R.S32.HI R13, RZ, 0x5, R3 ;  /* 0x00000005ff0d7819 */ /* 0x000fe20000011403 */
[----:B------:R-:W-:-:S04]  /*4c60*/  IMAD.MOV.U32 R3, RZ, RZ, 0x1 ;  /* 0x00000001ff037424 */ /* 0x000fc800078e00ff */
[----:B------:R-:W-:-:S07]  /*4c70*/  VIADD R10, R13, 0x1 ;  /* 0x000000010d0a7836 */ /* 0x000fce0000000000 */
.L_x_110:
[----:B------:R-:W-:-:S03]  /*4c80*/  UMOV UR4, 0xffffffff ;  /* 0xffffffff00047882 */ /* 0x000fc60000000000 */
[----:B------:R-:W-:Y:S05]  /*4c90*/  BRA.DIV UR4, `(.L_x_99) ;  /* 0x0000000e04a07947 */ /* 0x000fea000b800000 */
[----:B------:R-:W-:-:S13]  /*4ca0*/  ELECT P6, URZ, PT ;  /* 0x00000000003f782f */ /* 0x000fda00038c0000 */
.L_x_121:
[----:B------:R-:W0:Y:S01]  /*4cb0*/  LDC R4, c[0x0][0x28c] ;  /* 0x0000a300ff047b82 */ /* 0x000e220000000800 */
[----:B------:R-:W-:Y:S01]  /*4cc0*/  BSSY B1, `(.L_x_100) ;  /* 0x0000037000017945 */ /* 0x000fe20003800000 */
[----:B0-----:R-:W-:-:S13]  /*4cd0*/  ISETP.LT.OR P6, PT, R4, 0x1, !P6 ;  /* 0x000000010400780c */ /* 0x001fda00077c1670 */
[----:B------:R-:W-:Y:S05]  /*4ce0*/  @P6 BRA `(.L_x_101) ;  /* 0x0000000000d06947 */ /* 0x000fea0003800000 */
[----:B------:R-:W-:Y:S02]  /*4cf0*/  IMAD.SHL.U32 R14, R9, 0x40, RZ ;  /* 0x00000040090e7824 */ /* 0x000fe400078e00ff */
[----:B------:R-:W-:Y:S02]  /*4d00*/  IMAD.SHL.U32 R15, R7, 0x80, RZ ;  /* 0x00000080070f7824 */ /* 0x000fe400078e00ff */
[----:B------:R-:W-:Y:S02]  /*4d10*/  IMAD.MOV.U32 R20, RZ, RZ, RZ ;  /* 0x000000ffff147224 */ /* 0x000fe400078e00ff */
[----:B------:R-:W-:Y:S02]  /*4d20*/  IMAD.MOV.U32 R4, RZ, RZ, R10 ;  /* 0x000000ffff047224 */ /* 0x000fe400078e000a */
[----:B------:R-:W-:Y:S02]  /*4d30*/  IMAD.MOV.U32 R5, RZ, RZ, R3 ;  /* 0x000000ffff057224 */ /* 0x000fe400078e0003 */
[----:B------:R-:W-:-:S07]  /*4d40*/  IMAD.MOV.U32 R6, RZ, RZ, R0 ;  /* 0x000000ffff067224 */ /* 0x000fce00078e0000 */
.L_x_105:
[----:B------:R-:W0:Y:S01]  /*4d50*/  S2R R12, SR_CgaCtaId ;  /* 0x00000000000c7919 */ /* 0x000e220000008800 */
[----:B------:R-:W-:Y:S01]  /*4d60*/  MOV R7, 0x400 ;  /* 0x0000040000077802 */ /* 0x000fe20000000f00 */
[----:B------:R-:W1:Y:S03]  /*4d70*/  @!P2 LDC R9, c[0x0][0x500] ;  /* 0x00014000ff09ab82 */ /* 0x000e660000000800 */
[----:B0-----:R-:W-:Y:S02]  /*4d80*/  LEA R21, R12, R7, 0x18 ;  /* 0x000000070c157211 */ /* 0x001fe400078ec0ff */
[----:B------:R-:W-:-:S03]  /*4d90*/  SHF.L.U32 R7, R5, 0x1f, RZ ;  /* 0x0000001f05077819 */ /* 0x000fc600000006ff */
[----:B------:R-:W-:-:S04]  /*4da0*/  IMAD R12, R6, 0x8, R21 ;  /* 0x00000008060c7824 */ /* 0x000fc800078e0215 */
[----:B------:R-:W0:Y:S02]  /*4db0*/  SYNCS.PHASECHK.TRANS64.TRYWAIT P1, [R12+URZ+0x20], R7 ;  /* 0x000020070c0075a7 */ /* 0x000e24000802017f */
[----:B01----:R-:W-:Y:S05]  /*4dc0*/  @!P1 BRA `(.L_x_102) ;  /* 0x0000000c00749947 */ /* 0x003fea0003800000 */
.L_x_122:
[----:B0-----:R-:W-:Y:S01]  /*4dd0*/  PRMT R7, R18, 0x9910, RZ ;  /* 0x0000991012077816 */ /* 0x001fe200000000ff */
[----:B------:R0:W-:Y:S03]  /*4de0*/  @!P2 SYNCS.ARRIVE.TRANS64 RZ, [R12+URZ], R9 ;  /* 0x000000090cffa9a7 */ /* 0x0001e6000800003f */
[----:B------:R-:W-:-:S13]  /*4df0*/  ISETP.NE.AND P1, PT, R7, 0x2, PT ;  /* 0x000000020700780c */ /* 0x000fda0003f25270 */
[----:B0-----:R-:W-:Y:S05]  /*4e00*/  @P1 BRA `(.L_x_103) ;  /* 0x0000000000041947 */ /* 0x001fea0003800000 */
[----:B------:R-:W-:Y:S01]  /*4e10*/  BPT.TRAP 0x1 ;  /* 0x000000040000795c */ /* 0x000fe20000300000 */
.L_x_103:
[----:B------:R-:W-:Y:S05]  /*4e20*/  @P0 BRA `(.L_x_104) ;  /* 0x0000000000040947 */ /* 0x000fea0003800000 */
[----:B------:R-:W-:Y:S01]  /*4e30*/  BPT.TRAP 0x1 ;  /* 0x000000040000795c */ /* 0x000fe20000300000 */
.L_x_104:
[--C-:B------:R-:W-:Y:S01]  /*4e40*/  IMAD R7, R6, 0x2000, R21.reuse ;  /* 0x0000200006077824 */ /* 0x100fe200078e0215 */
[----:B------:R-:W-:Y:S01]  /*4e50*/  R2UR UR9, R12 ;  /* 0x000000000c0972ca */ /* 0x000fe200000e0000 */
[----:B------:R-:W-:Y:S01]  /*4e60*/  IMAD R21, R6, 0x1000, R21 ;  /* 0x0000100006157824 */ /* 0x000fe200078e0215 */
[----:B------:R-:W-:Y:S01]  /*4e70*/  UIADD3 UR4, UP0, UR22, 0xf0, URZ ;  /* 0x000000f016047890 */ /* 0x000fe2000ff1e03f */
[----:B------:R-:W-:Y:S01]  /*4e80*/  VIADD R4, R4, 0xffffffff ;  /* 0xffffffff04047836 */ /* 0x000fe20000000000 */
[----:B------:R-:W-:Y:S01]  /*4e90*/  R2UR UR5, R7 ;  /* 0x00000000070572ca */ /* 0x000fe200000e0000 */
[----:B------:R-:W-:Y:S01]  /*4ea0*/  UIADD3 UR24, UP1, UR22, 0x1f0, URZ ;  /* 0x000001f016187890 */ /* 0x000fe2000ff3e03f */
[----:B------:R-:W-:Y:S01]  /*4eb0*/  R2UR UR8, R21 ;  /* 0x00000000150872ca */ /* 0x000fe200000e0000 */
[----:B------:R-:W-:Y:S01]  /*4ec0*/  VIADD R6, R6, 0x1 ;  /* 0x0000000106067836 */ /* 0x000fe20000000000 */
[----:B------:R-:W-:Y:S01]  /*4ed0*/  R2UR UR11, R15 ;  /* 0x000000000f0b72ca */ /* 0x000fe200000e0000 */
[----:B------:R-:W-:Y:S01]  /*4ee0*/  UIADD3.X UR25, URZ, UR23, URZ, UP1, !UPT ;  /* 0x000000173f197290 */ /* 0x000fe20008ffe43f */
[----:B------:R-:W-:Y:S01]  /*4ef0*/  R2UR UR10, R20 ;  /* 0x00000000140a72ca */ /* 0x000fe200000e0000 */
[----:B------:R-:W-:Y:S01]  /*4f00*/  UMOV UR6, 0x0 ;  /* 0x0000000000067882 */ /* 0x000fe20000000000 */
[----:B------:R-:W-:Y:S01]  /*4f10*/  R2UR UR12, R8 ;  /* 0x00000000080c72ca */ /* 0x000fe200000e0000 */
[----:B------:R-:W-:Y:S01]  /*4f20*/  UMOV UR7, 0x10000000 ;  /* 0x1000000000077882 */ /* 0x000fe20000000000 */
[----:B------:R-:W-:Y:S01]  /*4f30*/  R2UR UR19, R14 ;  /* 0x000000000e1372ca */ /* 0x000fe200000e0000 */
[----:B------:R-:W-:Y:S01]  /*4f40*/  VIADD R20, R20, 0x20 ;  /* 0x0000002014147836 */ /* 0x000fe20000000000 */
[----:B------:R-:W-:Y:S01]  /*4f50*/  ISETP.GT.AND P3, PT, R4, 0x1, PT ;  /* 0x000000010400780c */ /* 0x000fe20003f64270 */
[----:B------:R-:W-:Y:S01]  /*4f60*/  UIADD3 UR14, UR5, 0x100, URZ ;  /* 0x00000100050e7890 */ /* 0x000fe2000fffe03f */
[----:B------:R-:W-:Y:S01]  /*4f70*/  ISETP.NE.AND P1, PT, R6, 0x4, PT ;  /* 0x000000040600780c */ /* 0x000fe20003f25270 */
[----:B------:R-:W-:-:S02]  /*4f80*/  UIADD3.X UR5, URZ, UR23, URZ, UP0, !UPT ;  /* 0x000000173f057290 */ /* 0x000fc400087fe43f */
[----:B------:R-:W-:Y:S01]  /*4f90*/  UIADD3 UR15, UR8, 0x8100, URZ ;  /* 0x00008100080f7890 */ /* 0x000fe2000fffe03f */
[----:B------:R-:W-:Y:S02]  /*4fa0*/  SEL R12, RZ, 0x1, P1 ;  /* 0x00000001ff0c7807 */ /* 0x000fe40000800000 */
[----:B------:R-:W-:Y:S01]  /*4fb0*/  UMOV UR8, UR14 ;  /* 0x0000000e00087c82 */ /* 0x000fe20008000000 */
[----:B------:R-:W-:Y:S02]  /*4fc0*/  SEL R6, R6, RZ, P1 ;  /* 0x000000ff06067207 */ /* 0x000fe40000800000 */
[----:B------:R-:W-:Y:S01]  /*4fd0*/  LOP3.LUT R5, R5, R12, RZ, 0x3c, !PT ;  /* 0x0000000c05057212 */ /* 0x000fe200078e3cff */
[----:B------:R0:W-:Y:S02]  /*4fe0*/  UTMALDG.3D [UR8], [UR4], desc[UR6] ;  /* 0x00000608040075b4 */ /* 0x0001e40008011000 */
[----:B0-----:R-:W-:Y:S01]  /*4ff0*/  UMOV UR8, UR15 ;  /* 0x0000000f00087c82 */ /* 0x001fe20008000000 */
[----:B------:R-:W-:-:S02]  /*5000*/  UMOV UR11, UR19 ;  /* 0x00000013000b7c82 */ /* 0x000fc40008000000 */
[----:B------:R0:W-:Y:S02]  /*5010*/  UTMALDG.3D [UR8], [UR24], desc[UR6] ;  /* 0x00000608180075b4 */ /* 0x0001e40008011000 */
[----:B0-----:R-:W-:Y:S05]  /*5020*/  @P3 BRA `(.L_x_105) ;  /* 0xfffffffc00483947 */ /* 0x001fea000383ffff */
.L_x_101:
[----:B------:R-:W-:Y:S05]  /*5030*/  BSYNC B1 ;  /* 0x0000000000017941 */ /* 0x000fea0003800000 */
.L_x_100:
[----:B------:R-:W-:Y:S01]  /*5040*/  LOP3.LUT P3, RZ, R11, 0xff, RZ, 0xc0, !PT ;  /* 0x000000ff0bff7812 */ /* 0x000fe2000786c0ff */
[----:B------:R-:W-:Y:S01]  /*5050*/  IMAD.IADD R0, R13, 0x1, R0 ;  /* 0x000000010d007824 */ /* 0x000fe200078e0200 */
[----:B------:R-:W-:Y:S01]  /*5060*/  IADD3 R16, P4, R16, UR20, RZ ;  /* 0x0000001410107c10 */ /* 0x000fe2000ff9e0ff */
[----:B------:R-:W-:Y:S01]  /*5070*/  ULDC.64 UR4, c[0x0][0x650] ;  /* 0x0001940000047ab9 */ /* 0x000fe20000000a00 */
[----:B------:R-:W-:Y:S01]  /*5080*/  BSSY B1, `(.L_x_106) ;  /* 0x000006b000017945 */ /* 0x000fe20003800000 */
[----:B------:R-:W-:Y:S01]  /*5090*/  IMAD.MOV.U32 R7, RZ, RZ, -0x1 ;  /* 0xffffffffff077424 */ /* 0x000fe200078e00ff */
[----:B------:R-:W-:Y:S01]  /*50a0*/  SHF.R.U32.HI R4, RZ, 0x2, R0 ;  /* 0x00000002ff047819 */ /* 0x000fe20000011600 */
[----:B------:R-:W-:Y:S01]  /*50b0*/  IMAD.MOV.U32 R9, RZ, RZ, -0x1 ;  /* 0xffffffffff097424 */ /* 0x000fe200078e00ff */
[----:B------:R-:W-:Y:S01]  /*50c0*/  ISETP.GT.U32.AND P1, PT, R0, 0x3, PT ;  /* 0x000000030000780c */ /* 0x000fe20003f24070 */
[----:B------:R-:W-:Y:S01]  /*50d0*/  IMAD.MOV.U32 R8, RZ, RZ, -0x1 ;  /* 0xffffffffff087424 */ /* 0x000fe200078e00ff */
[----:B------:R-:W-:-:S02]  /*50e0*/  LOP3.LUT R4, R4, 0x1, RZ, 0xc0, !PT ;  /* 0x0000000104047812 */ /* 0x000fc400078ec0ff */
[----:B------:R-:W-:Y:S01]  /*50f0*/  ISETP.LT.U32.AND P1, PT, R13, 0x4, P1 ;  /* 0x000000040d00780c */ /* 0x000fe20000f21070 */
[----:B------:R-:W0:Y:S01]  /*5100*/  @P3 S2R R6, SR_CgaCtaId ;  /* 0x0000000000063919 */ /* 0x000e220000008800 */
[----:B------:R-:W-:Y:S02]  /*5110*/  @P3 MOV R5, 0x400 ;  /* 0x0000040000053802 */ /* 0x000fe40000000f00 */
[----:B------:R-:W-:Y:S02]  /*5120*/  IADD3.X R17, R17, UR13, RZ, P4, !PT ;  /* 0x0000000d11117c10 */ /* 0x000fe4000a7fe4ff */
[----:B------:R-:W-:Y:S02]  /*5130*/  ISETP.GE.U32.AND P4, PT, R16, UR4, PT ;  /* 0x0000000410007c0c */ /* 0x000fe4000bf86070 */
[----:B------:R-:W-:Y:S02]  /*5140*/  LOP3.LUT R0, R0, 0x3, RZ, 0xc0, !PT ;  /* 0x0000000300007812 */ /* 0x000fe400078ec0ff */
[----:B------:R-:W-:-:S02]  /*5150*/  PRMT R11, RZ, 0x7610, R11 ;  /* 0x00007610ff0b7816 */ /* 0x000fc4000000000b */
[----:B0-----:R-:W-:-:S04]  /*5160*/  @P3 LEA R5, R6, R5, 0x18 ;  /* 0x0000000506053211 */ /* 0x001fc800078ec0ff */
[----:B------:R0:W-:Y:S01]  /*5170*/  @P3 SYNCS.ARRIVE.TRANS64.A1T0 RZ, [R5+URZ+0x58], RZ ;  /* 0x000058ff05ff39a7 */ /* 0x0001e2000810003f */
[----:B------:R-:W-:Y:S02]  /*5180*/  ISETP.NE.U32.AND P3, PT, R4, 0x1, PT ;  /* 0x000000010400780c */ /* 0x000fe40003f65070 */
[----:B------:R-:W-:Y:S02]  /*5190*/  SEL R4, RZ, 0x1, !P1 ;  /* 0x00000001ff047807 */ /* 0x000fe40004800000 */
[----:B------:R-:W-:Y:S02]  /*51a0*/  ISETP.GE.U32.AND.EX P1, PT, R17, UR5, PT, P4 ;  /* 0x0000000511007c0c */ /* 0x000fe4000bf26140 */
[----:B------:R-:W-:-:S04]  /*51b0*/  ISETP.GT.U32.AND P3, PT, R13, 0x3, !P3 ;  /* 0x000000030d00780c */ /* 0x000fc80005f64070 */
[----:B0-----:R-:W-:-:S04]  /*51c0*/  SEL R5, RZ, 0x1, !P3 ;  /* 0x00000001ff057807 */ /* 0x001fc80005800000 */
[--C-:B------:R-:W-:Y:S02]  /*51d0*/  LOP3.LUT R3, R5, R3, R4.reuse, 0x96, !PT ;  /* 0x0000000305037212 */ /* 0x100fe400078e9604 */
[----:B------:R-:W-:Y:S01]  /*51e0*/  PRMT R4, RZ, 0x7610, R4 ;  /* 0x00007610ff047816 */ /* 0x000fe20000000004 */
[----:B------:R-:W-:Y:S06]  /*51f0*/  @P1 BRA `(.L_x_107) ;  /* 0x00000004004c1947 */ /* 0x000fec0003800000 */
[----:B------:R-:W-:Y:S01]  /*5200*/  ULDC.64 UR4, c[0x0][0x628] ;  /* 0x00018a0000047ab9 */ /* 0x000fe20000000a00 */
[----:B------:R-:W0:Y:S01]  /*5210*/  S2R R14, SR_CTAID.X ;  /* 0x00000000000e7919 */ /* 0x000e220000002500 */
[----:B------:R-:W-:Y:S01]  /*5220*/  ISETP.NE.U32.AND P1, PT, RZ, UR4, PT ;  /* 0x00000004ff007c0c */ /* 0x000fe2000bf25070 */
[----:B------:R-:W-:Y:S01]  /*5230*/  ULDC UR7, c[0x0][0x630] ;  /* 0x00018c0000077ab9 */ /* 0x000fe20000000800 */
[----:B------:R-:W-:Y:S01]  /*5240*/  IMAD.MOV.U32 R4, RZ, RZ, R16 ;  /* 0x000000ffff047224 */ /* 0x000fe200078e0010 */
[----:B------:R-:W1:Y:S01]  /*5250*/  S2R R12, SR_CTAID.Y ;  /* 0x00000000000c7919 */ /* 0x000e620000002600 */
[----:B------:R-:W-:Y:S01]  /*5260*/  ISETP.NE.AND.EX P1, PT, RZ, UR5, PT, P1 ;  /* 0x00000005ff007c0c */ /* 0x000fe2000bf25310 */
[----:B------:R-:W-:-:S12]  /*5270*/  IMAD.MOV.U32 R5, RZ, RZ, R17 ;  /* 0x000000ffff057224 */ /* 0x000fd800078e0011 */
[----:B------:R-:W-:Y:S05]  /*5280*/  @!P1 BRA `(.L_x_108) ;  /* 0x0000000000289947 */ /* 0x000fea0003800000 */
[----:B------:R-:W-:Y:S02]  /*5290*/  ULDC UR6, c[0x0][0x634] ;  /* 0x00018d0000067ab9 */ /* 0x000fe40000000800 */
[----:B------:R-:W-:-:S05]  /*52a0*/  IADD3 R9, P1, R16, UR6, RZ ;  /* 0x0000000610097c10 */ /* 0x000fca000ff3e0ff */
[----:B------:R-:W-:-:S04]  /*52b0*/  IMAD.X R15, RZ, RZ, R17, P1 ;  /* 0x000000ffff0f7224 */ /* 0x000fc800008e0611 */
[----:B------:R-:W-:-:S04]  /*52c0*/  IMAD.WIDE.U32 R6, R15, UR4, RZ ;  /* 0x000000040f067c25 */ /* 0x000fc8000f8e00ff */
[----:B------:R-:W-:-:S04]  /*52d0*/  IMAD.WIDE.U32 R6, P1, R9, UR5, R6 ;  /* 0x0000000509067c25 */ /* 0x000fc8000f820006 */
[----:B------:R-:W-:-:S04]  /*52e0*/  IMAD.WIDE.U32 R8, R9, UR4, RZ ;  /* 0x0000000409087c25 */ /* 0x000fc8000f8e00ff */
[----:B------:R-:W-:Y:S01]  /*52f0*/  IMAD.X R5, RZ, RZ, RZ, P1 ;  /* 0x000000ffff057224 */ /* 0x000fe200008e06ff */
[----:B------:R-:W-:Y:S01]  /*5300*/  IADD3 RZ, P1, R9, R6, RZ ;  /* 0x0000000609ff7210 */ /* 0x000fe20007f3e0ff */
[----:B------:R-:W-:-:S04]  /*5310*/  IMAD.MOV.U32 R4, RZ, RZ, R7 ;  /* 0x000000ffff047224 */ /* 0x000fc800078e0007 */
[----:B------:R-:W-:-:S08]  /*5320*/  IMAD.WIDE.U32.X R4, R15, UR5, R4, P1 ;  /* 0x000000050f047c25 */ /* 0x000fd000088e0404 */
.L_x_108:
[--C-:B------:R-:W-:Y:S01]  /*5330*/  SHF.R.U64 R8, R4, UR7, R5.reuse ;  /* 0x0000000704087c19 */ /* 0x100fe20008001205 */
[----:B------:R-:W-:Y:S01]  /*5340*/  ULDC.64 UR4, c[0x0][0x620] ;  /* 0x0001880000047ab9 */ /* 0x000fe20000000a00 */
[----:B------:R-:W-:Y:S01]  /*5350*/  SHF.R.U32.HI R4, RZ, UR7, R5 ;  /* 0x00000007ff047c19 */ /* 0x000fe20008011605 */
[----:B------:R-:W2:Y:S01]  /*5360*/  LDC R25, c[0x0][0x144] ;  /* 0x00005100ff197b82 */ /* 0x000ea20000000800 */
[----:B------:R-:W-:Y:S01]  /*5370*/  IADD3 R7, P1, RZ, -R8, RZ ;  /* 0x80000008ff077210 */ /* 0x000fe20007f3e0ff */
[----:B------:R-:W-:Y:S01]  /*5380*/  ULDC.64 UR8, c[0x0][0x640] ;  /* 0x0001900000087ab9 */ /* 0x000fe20000000a00 */
[----:B0-----:R-:W-:Y:S01]  /*5390*/  I2FP.F32.U32 R9, R14 ;  /* 0x0000000e00097245 */ /* 0x001fe20000201000 */
[----:B------:R-:W-:Y:S02]  /*53a0*/  ULDC UR6, c[0x0][0x608] ;  /* 0x0001820000067ab9 */ /* 0x000fe40000000800 */
[----:B------:R-:W-:Y:S01]  /*53b0*/  IMAD.X R4, RZ, RZ, ~R4, P1 ;  /* 0x000000ffff047224 */ /* 0x000fe200008e0e04 */
[----:B------:R-:W-:Y:S01]  /*53c0*/  ISETP.NE.U32.AND P1, PT, RZ, UR8, PT ;  /* 0x00000008ff007c0c */ /* 0x000fe2000bf25070 */
[----:B------:R-:W0:Y:S02]  /*53d0*/  LDC R21, c[0x0][0x148] ;  /* 0x00005200ff157b82 */ /* 0x000e240000000800 */
[----:B------:R-:W-:Y:S01]  /*53e0*/  IMAD R6, R4, UR4, RZ ;  /* 0x0000000404067c24 */ /* 0x000fe2000f8e02ff */
[----:B------:R-:W-:Y:S01]  /*53f0*/  ISETP.NE.AND.EX P1, PT, RZ, UR9, PT, P1 ;  /* 0x00000009ff007c0c */ /* 0x000fe2000bf25310 */
[----:B------:R-:W-:Y:S01]  /*5400*/  IMAD.WIDE.U32 R4, R7, UR4, R16 ;  /* 0x0000000407047c25 */ /* 0x000fe2000f8e0010 */
[----:B------:R-:W-:-:S03]  /*5410*/  ULDC UR4, c[0x0][0x150] ;  /* 0x0000540000047ab9 */ /* 0x000fc60000000800 */
[----:B------:R-:W-:Y:S02]  /*5420*/  IMAD R7, R7, UR5, R6 ;  /* 0x0000000507077c24 */ /* 0x000fe4000f8e0206 */
[----:B------:R-:W-:Y:S01]  /*5430*/  FMUL R6, R9, UR4 ;  /* 0x0000000409067c20 */ /* 0x000fe20008400000 */
[----:B------:R-:W-:Y:S01]  /*5440*/  ULDC UR4, c[0x0][0x618] ;  /* 0x0001860000047ab9 */ /* 0x000fe20000000800 */
[----:B------:R-:W-:Y:S01]  /*5450*/  ULDC UR5, c[0x0][0x154] ;  /* 0x0000550000057ab9 */ /* 0x000fe20000000800 */
[----:B------:R-:W-:-:S03]  /*5460*/  IMAD.IADD R5, R5, 0x1, R7 ;  /* 0x0000000105057824 */ /* 0x000fc600078e0207 */
[----:B------:R-:W3:Y:S02]  /*5470*/  F2I.U32.TRUNC.NTZ R6, R6 ;  /* 0x0000000600067305 */ /* 0x000ee4000020f000 */
[----:B------:R-:W-:Y:S02]  /*5480*/  SHF.R.U64 R9, R4, UR4, R5 ;  /* 0x0000000404097c19 */ /* 0x000fe40008001205 */
[----:B-1----:R-:W-:-:S05]  /*5490*/  I2FP.F32.U32 R4, R12 ;  /* 0x0000000c00047245 */ /* 0x002fca0000201000 */
[----:B------:R-:W-:Y:S01]  /*54a0*/  FMUL R22, R4, UR5 ;  /* 0x0000000504167c20 */ /* 0x000fe20008400000 */
[----:B------:R-:W-:Y:S01]  /*54b0*/  SHF.R.U32.HI R4, RZ, UR4, R5 ;  /* 0x00000004ff047c19 */ /* 0x000fe20008011605 */
[----:B------:R-:W-:-:S03]  /*54c0*/  ULDC UR4, c[0x0][0x658] ;  /* 0x0001960000047ab9 */ /* 0x000fc60000000800 */
[--C-:B------:R-:W-:Y:S01]  /*54d0*/  SHF.R.U64 R20, R9, UR6, R4.reuse ;  /* 0x0000000609147c19 */ /* 0x100fe20008001204 */
[----:B------:R-:W1:Y:S01]  /*54e0*/  F2I.U32.TRUNC.NTZ R22, R22 ;  /* 0x0000001600167305 */ /* 0x000e62000020f000 */
[----:B------:R-:W-:Y:S01]  /*54f0*/  SHF.R.U32.HI R5, RZ, UR6, R4 ;  /* 0x00000006ff057c19 */ /* 0x000fe20008011604 */
[----:B---3--:R-:W-:-:S03]  /*5500*/  IMAD.MOV R6, RZ, RZ, -R6 ;  /* 0x000000ffff067224 */ /* 0x008fc600078e0a06 */
[--C-:B------:R-:W-:Y:S01]  /*5510*/  SHF.R.U64 R15, R20, UR4, R5.reuse ;  /* 0x00000004140f7c19 */ /* 0x100fe20008001205 */
[----:B--2---:R-:W-:Y:S01]  /*5520*/  IMAD R14, R25, R6, R14 ;  /* 0x00000006190e7224 */ /* 0x004fe200078e020e */
[----:B------:R-:W-:-:S03]  /*5530*/  SHF.R.U32.HI R23, RZ, UR4, R5 ;  /* 0x00000004ff177c19 */ /* 0x000fc60008011605 */
[----:B------:R-:W-:Y:S02]  /*5540*/  IMAD.MOV.U32 R4, RZ, RZ, R15 ;  /* 0x000000ffff047224 */ /* 0x000fe400078e000f */
[----:B------:R-:W-:Y:S01]  /*5550*/  IMAD.MOV.U32 R5, RZ, RZ, R23 ;  /* 0x000000ffff057224 */ /* 0x000fe200078e0017 */
[----:B-1----:R-:W-:Y:S06]  /*5560*/  @!P1 BRA `(.L_x_109) ;  /* 0x0000000000289947 */ /* 0x002fec0003800000 */
[----:B------:R-:W-:Y:S02]  /*5570*/  ULDC UR4, c[0x0][0x64c] ;  /* 0x0001930000047ab9 */ /* 0x000fe40000000800 */
[----:B------:R-:W-:-:S05]  /*5580*/  IADD3 R5, P1, R15, UR4, RZ ;  /* 0x000000040f057c10 */ /* 0x000fca000ff3e0ff */
[----:B------:R-:W-:-:S04]  /*5590*/  IMAD.X R23, RZ, RZ, R23, P1 ;  /* 0x000000ffff177224 */ /* 0x000fc800008e0617 */
[----:B------:R-:W-:-:S04]  /*55a0*/  IMAD.WIDE.U32 R6, R23, UR8, RZ ;  /* 0x0000000817067c25 */ /* 0x000fc8000f8e00ff */
[----:B------:R-:W-:-:S04]  /*55b0*/  IMAD.WIDE.U32 R6, P1, R5, UR9, R6 ;  /* 0x0000000905067c25 */ /* 0x000fc8000f820006 */
[----:B------:R-:W-:-:S04]  /*55c0*/  IMAD.WIDE.U32 R4, R5, UR8, RZ ;  /* 0x0000000805047c25 */ /* 0x000fc8000f8e00ff */
[----:B------:R-:W-:Y:S01]  /*55d0*/  IMAD.MOV.U32 R4, RZ, RZ, R7 ;  /* 0x000000ffff047224 */ /* 0x000fe200078e0007 */
[----:B------:R-:W-:Y:S01]  /*55e0*/  IADD3 RZ, P3, R5, R6, RZ ;  /* 0x0000000605ff7210 */ /* 0x000fe20007f7e0ff */
[----:B------:R-:W-:-:S04]  /*55f0*/  IMAD.X R5, RZ, RZ, RZ, P1 ;  /* 0x000000ffff057224 */ /* 0x000fc800008e06ff */
[----:B------:R-:W-:-:S08]  /*5600*/  IMAD.WIDE.U32.X R4, R23, UR9, R4, P3 ;  /* 0x0000000917047c25 */ /* 0x000fd000098e0404 */
.L_x_109:
[----:B------:R-:W-:Y:S01]  /*5610*/  ISETP.NE.AND P1, PT, R2, 0x1, PT ;  /* 0x000000010200780c */ /* 0x000fe20003f25270 */
[----:B------:R-:W-:Y:S01]  /*5620*/  ULDC UR4, c[0x0][0x648] ;  /* 0x0001920000047ab9 */ /* 0x000fe20000000800 */
[----:B------:R-:W-:Y:S01]  /*5630*/  LOP3.LUT R20, R20, UR17, RZ, 0xc0, !PT ;  /* 0x0000001114147c12 */ /* 0x000fe2000f8ec0ff */
[----:B------:R-:W-:Y:S01]  /*5640*/  IMAD.MOV R22, RZ, RZ, -R22 ;  /* 0x000000ffff167224 */ /* 0x000fe200078e0a16 */
[----:B------:R-:W-:Y:S01]  /*5650*/  SHF.R.U64 R5, R4, UR4, R5 ;  /* 0x0000000404057c19 */ /* 0x000fe20008001205 */
[----:B------:R-:W-:Y:S01]  /*5660*/  ULDC UR4, c[0x0][0x638] ;  /* 0x00018e0000047ab9 */ /* 0x000fe20000000800 */
[----:B------:R-:W-:Y:S01]  /*5670*/  LOP3.LUT R6, R9, UR16, RZ, 0xc0, !PT ;  /* 0x0000001009067c12 */ /* 0x000fe2000f8ec0ff */
[----:B------:R-:W-:Y:S02]  /*5680*/  ULDC UR5, c[0x0][0x610] ;  /* 0x0001840000057ab9 */ /* 0x000fe40000000800 */
[----:B------:R-:W-:Y:S02]  /*5690*/  IMAD.MOV R4, RZ, RZ, -R5 ;  /* 0x000000ffff047224 */ /* 0x000fe400078e0a05 */
[----:B------:R-:W-:-:S02]  /*56a0*/  IMAD R5, R5, UR18, R20 ;  /* 0x0000001205057c24 */ /* 0x000fc4000f8e0214 */
[----:B0-----:R-:W-:Y:S02]  /*56b0*/  @P1 IMAD R14, R21, R22, R12 ;  /* 0x00000016150e1224 */ /* 0x001fe400078e020c */
[----:B------:R-:W-:Y:S01]  /*56c0*/  IMAD R15, R4, UR4, R15 ;  /* 0x00000004040f7c24 */ /* 0x000fe2000f8e020f */
[----:B------:R-:W-:Y:S01]  /*56d0*/  ULDC UR4, c[0x0][0x600] ;  /* 0x0001800000047ab9 */ /* 0x000fe20000000800 */
[----:B------:R-:W-:Y:S02]  /*56e0*/  IMAD R14, R5, UR5, R14 ;  /* 0x00000005050e7c24 */ /* 0x000fe4000f8e020e */
[----:B------:R-:W-:Y:S02]  /*56f0*/  IMAD R15, R15, UR4, R6 ;  /* 0x000000040f0f7c24 */ /* 0x000fe4000f8e0206 */
[----:B------:R-:W-:-:S03]  /*5700*/  IMAD.MOV.U32 R4, RZ, RZ, 0x1 ;  /* 0x00000001ff047424 */ /* 0x000fc600078e00ff */
[----:B------:R-:W-:Y:S02]  /*5710*/  SEL R9, R15, R14, !P1 ;  /* 0x0000000e0f097207 */ /* 0x000fe40004800000 */
[----:B------:R-:W-:-:S07]  /*5720*/  SEL R7, R14, R15, !P1 ;  /* 0x0000000f0e077207 */ /* 0x000fce0004800000 */
.L_x_107:
[----:B------:R-:W-:Y:S05]  /*5730*/  BSYNC B1 ;  /* 0x0000000000017941 */ /* 0x000fea0003800000 */
.L_x_106:
[----:B------:R-:W-:-:S13]  /*5740*/  LOP3.LUT P1, RZ, R4, 0xff, RZ, 0xc0, !PT ;  /* 0x000000ff04ff7812 */ /* 0x000fda000782c0ff */
[----:B------:R-:W-:Y:S05]  /*5750*/  @P1 BRA `(.L_x_110) ;  /* 0xfffffff400481947 */ /* 0x000fea000383ffff */
[----:B------:R-:W-:Y:S05]  /*5760*/  BSYNC B0 ;  /* 0x0000000000007941 */ /* 0x000fea0003800000 */
.L_x_98:
[----:B------:R-:W-:-:S03]  /*5770*/  UMOV UR4, 0xffffffff ;  /* 0xffffffff00047882 */ /* 0x000fc60000000000 */
[----:B------:R-:W-:Y:S05]  /*5780*/  BRA.DIV UR4, `(.L_x_111) ;  /* 0x0000000604187947 */ /* 0x000fea000b800000 */
[----:B------:R-:W-:-:S13]  /*5790*/  ELECT P6, URZ, PT ;  /* 0x00000000003f782f */ /* 0x000fda00038c0000 */
.L_x_125:
[----:B------:R-:W-:Y:S04]  /*57a0*/  BSSY B0, `(.L_x_112) ;  /* 0x000002b000007945 */ /* 0x000fe80003800000 */
[----:B------:R-:W-:Y:S05]  /*57b0*/  @!P6 BRA `(.L_x_113) ;  /* 0x0000000000a4e947 */ /* 0x000fea0003800000 */
[----:B------:R-:W-:-:S04]  /*57c0*/  LOP3.LUT R19, R19, 0x2, RZ, 0xfc, !PT ;  /* 0x0000000213137812 */ /* 0x000fc800078efcff */
[----:B------:R-:W-:-:S13]  /*57d0*/  ISETP.NE.AND P0, PT, R19, 0x3, PT ;  /* 0x000000031300780c */ /* 0x000fda0003f05270 */
[----:B------:R-:W-:Y:S05]  /*57e0*/  @!P0 BRA `(.L_x_114) ;  /* 0x0000000000048947 */ /* 0x000fea0003800000 */
[----:B------:R-:W-:Y:S01]  /*57f0*/  BPT.TRAP 0x1 ;  /* 0x000000040000795c */ /* 0x000fe20000300000 */
.L_x_114:
[----:B------:R-:W0:Y:S01]  /*5800*/  S2R R5, SR_CgaCtaId ;  /* 0x0000000000057919 */ /* 0x000e220000008800 */
[----:B------:R-:W-:Y:S02]  /*5810*/  MOV R2, 0x400 ;  /* 0x0000040000027802 */ /* 0x000fe40000000f00 */
[----:B------:R-:W-:Y:S02]  /*5820*/  SHF.L.U32 R4, R3, 0x1f, RZ ;  /* 0x0000001f03047819 */ /* 0x000fe400000006ff */
[----:B0-----:R-:W-:-:S05]  /*5830*/  LEA R5, R5, R2, 0x18 ;  /* 0x0000000205057211 */ /* 0x001fca00078ec0ff */
[----:B------:R-:W-:-:S04]  /*5840*/  VIADD R5, R5, 0x20 ;  /* 0x0000002005057836 */ /* 0x000fc80000000000 */
[C---:B------:R-:W-:Y:S02]  /*5850*/  IMAD R7, R0.reuse, 0x8, R5 ;  /* 0x0000000800077824 */ /* 0x040fe400078e0205 */
[----:B------:R-:W-:Y:S02]  /*5860*/  VIADD R0, R0, 0x1 ;  /* 0x0000000100007836 */ /* 0x000fe40000000000 */
[----:B------:R-:W0:Y:S03]  /*5870*/  SYNCS.PHASECHK.TRANS64.TRYWAIT P0, [R7+URZ], R4 ;  /* 0x00000004070075a7 */ /* 0x000e26000800017f */
[----:B------:R-:W-:-:S04]  /*5880*/  ISETP.NE.AND P1, PT, R0, 0x4, PT ;  /* 0x000000040000780c */ /* 0x000fc80003f25270 */
[----:B------:R-:W-:Y:S02]  /*5890*/  SEL R2, RZ, 0x1, P1 ;  /* 0x00000001ff027807 */ /* 0x000fe40000800000 */
[----:B------:R-:W-:Y:S02]  /*58a0*/  SEL R0, R0, RZ, P1 ;  /* 0x000000ff00007207 */ /* 0x000fe40000800000 */
[----:B------:R-:W-:-:S03]  /*58b0*/  LOP3.LUT R9, R3, R2, RZ, 0x3c, !PT ;  /* 0x0000000203097212 */ /* 0x000fc600078e3cff */
[----:B------:R-:W-:Y:S01]  /*58c0*/  IMAD R6, R0, 0x8, R5 ;  /* 0x0000000800067824 */ /* 0x000fe200078e0205 */
[----:B------:R-:W-:Y:S01]  /*58d0*/  SHF.L.U32 R3, R9, 0x1f, RZ ;  /* 0x0000001f09037819 */ /* 0x000fe200000006ff */
[----:B0-----:R-:W-:Y:S06]  /*58e0*/  @!P0 BRA `(.L_x_115) ;  /* 0x0000000000e08947 */ /* 0x001fec0003800000 */
.L_x_126:
[----:B------:R-:W1:Y:S01]  /*58f0*/  SYNCS.PHASECHK.TRANS64.TRYWAIT P0, [R6+URZ], R3 ;  /* 0x00000003060075a7 */ /* 0x000e62000800017f */
[----:B------:R-:W-:-:S05]  /*5900*/  VIADD R0, R0, 0x1 ;  /* 0x0000000100007836 */ /* 0x000fca0000000000 */
[----:B------:R-:W-:-:S04]  /*5910*/  ISETP.NE.AND P1, PT, R0, 0x4, PT ;  /* 0x000000040000780c */ /* 0x000fc80003f25270 */
[----:B------:R-:W-:Y:S02]  /*5920*/  SEL R2, RZ, 0x1, P1 ;  /* 0x00000001ff027807 */ /* 0x000fe40000800000 */
[----:B------:R-:W-:Y:S02]  /*5930*/  SEL R0, R0, RZ, P1 ;  /* 0x000000ff00007207 */ /* 0x000fe40000800000 */
[----:B------:R-:W-:-:S03]  /*5940*/  LOP3.LUT R9, R9, R2, RZ, 0x3c, !PT ;  /* 0x0000000209097212 */ /* 0x000fc600078e3cff */
[----:B0-----:R-:W-:Y:S01]  /*5950*/  IMAD R7, R0, 0x8, R5 ;  /* 0x0000000800077824 */ /* 0x001fe200078e0205 */
[----:B------:R-:W-:Y:S01]  /*5960*/  SHF.L.U32 R4, R9, 0x1f, RZ ;  /* 0x0000001f09047819 */ /* 0x000fe200000006ff */
[----:B-1----:R-:W-:Y:S06]  /*5970*/  @!P0 BRA `(.L_x_116) ;  /* 0x0000000000d08947 */ /* 0x002fec0003800000 */
.L_x_127:
[----:B------:R-:W1:Y:S01]  /*5980*/  SYNCS.PHASECHK.TRANS64.TRYWAIT P0, [R7+URZ], R4 ;  /* 0x00000004070075a7 */ /* 0x000e62000800017f */
[----:B------:R-:W-:-:S05]  /*5990*/  VIADD R0, R0, 0x1 ;  /* 0x0000000100007836 */ /* 0x000fca0000000000 */
[----:B------:R-:W-:-:S04]  /*59a0*/  ISETP.NE.AND P1, PT, R0, 0x4, PT ;  /* 0x000000040000780c */ /* 0x000fc80003f25270 */
[----:B------:R-:W-:Y:S02]  /*59b0*/  SEL R2, RZ, 0x1, P1 ;  /* 0x00000001ff027807 */ /* 0x000fe40000800000 */
[----:B------:R-:W-:Y:S02]  /*59c0*/  SEL R0, R0, RZ, P1 ;  /* 0x000000ff00007207 */ /* 0x000fe40000800000 */
[----:B------:R-:W-:Y:S01]  /*59d0*/  LOP3.LUT R2, R9, R2, RZ, 0x3c, !PT ;  /* 0x0000000209027212 */ /* 0x000fe200078e3cff */
[----:B-1----:R-:W-:Y:S06]  /*59e0*/  @!P0 BRA `(.L_x_117) ;  /* 0x0000000000c88947 */ /* 0x002fec0003800000 */
.L_x_128:
[----:B------:R-:W-:Y:S01]  /*59f0*/  IMAD R5, R0, 0x8, R5 ;  /* 0x0000000800057824 */ /* 0x000fe200078e0205 */
[----:B------:R-:W-:-:S07]  /*5a00*/  SHF.L.U32 R0, R2, 0x1f, RZ ;  /* 0x0000001f02007819 */ /* 0x000fce00000006ff */
.L_x_118:
[----:B--2---:R2:W3:Y:S02]  /*5a10*/  SYNCS.PHASECHK.TRANS64.TRYWAIT P0, [R5+URZ], R0 ;  /* 0x00000000050075a7 */ /* 0x0044e4000800017f */
[----:B---3--:R-:W-:Y:S05]  /*5a20*/  @!P0 NANOSLEEP.SYNCS 0x989680 ;  /* 0x009896800000895d */ /* 0x008fea0003900000 */
[----:B------:R-:W3:Y:S02]  /*5a30*/  @!P0 SYNCS.PHASECHK.TRANS64 P0, [R5+URZ], R0 ;  /* 0x00000000050085a7 */ /* 0x000ee4000800007f */
[----:B---3--:R-:W-:Y:S05]  /*5a40*/  @!P0 BRA `(.L_x_118) ;  /* 0xfffffffc00f08947 */ /* 0x008fea000383ffff */
.L_x_113:
[----:B------:R-:W-:Y:S05]  /*5a50*/  BSYNC B0 ;  /* 0x0000000000007941 */ /* 0x000fea0003800000 */
.L_x_112:
[----:B------:R-:W-:Y:S05]  /*5a60*/  EXIT ;  /* 0x000000000000794d */ /* 0x000fea0003800000 */
.L_x_17:
[----:B---3--:R3:W4:Y:S02]  /*5a70*/  SYNCS.PHASECHK.TRANS64.TRYWAIT P1, [R3+URZ], R0 ;  /* 0x00000000030075a7 */ /* 0x008724000802017f */
[----:B----4-:R-:W-:Y:S05]  /*5a80*/  @!P1 NANOSLEEP.SYNCS 0x989680 ;  /* 0x009896800000995d */ /* 0x010fea0003900000 */
[----:B------:R-:W4:Y:S02]  /*5a90*/  @!P1 SYNCS.PHASECHK.TRANS64 P1, [R3+URZ], R0 ;  /* 0x00000000030095a7 */ /* 0x000f24000802007f */
[----:B----4-:R-:W-:Y:S05]  /*5aa0*/  @!P1 BRA `(.L_x_17) ;  /* 0xfffffffc00f09947 */ /* 0x010fea000383ffff */
[----:B------:R-:W-:Y:S05]  /*5ab0*/  BRA `(.L_x_16) ;  /* 0xffffffb400d47947 */ /* 0x000fea000383ffff */
.L_x_22:
[----:B-1----:R-:W-:-:S04]  /*5ac0*/  IMAD.U32 R4, RZ, RZ, UR4 ;  /* 0x00000004ff047e24 */ /* 0x002fc8000f8e00ff */
[----:B------:R1:W2:Y:S03]  /*5ad0*/  SYNCS.PHASECHK.TRANS64.TRYWAIT P1, [R4+URZ], R3 ;  /* 0x00000003040075a7 */ /* 0x0002a6000802017f */
[----:B--2---:R-:W-:Y:S05]  /*5ae0*/  @!P1 NANOSLEEP.SYNCS 0x989680 ;  /* 0x009896800000995d */ /* 0x004fea0003900000 */
[----:B------:R-:W2:Y:S02]  /*5af0*/  @!P1 SYNCS.PHASECHK.TRANS64 P1, [R4+URZ], R3 ;  /* 0x00000003040095a7 */ /* 0x000ea4000802007f */
[----:B--2---:R-:W-:Y:S05]  /*5b00*/  @!P1 BRA `(.L_x_22) ;  /* 0xfffffffc00ec9947 */ /* 0x004fea000383ffff */
[----:B------:R-:W-:Y:S05]  /*5b10*/  BRA `(.L_x_21) ;  /* 0xffffffb800747947 */ /* 0x000fea000383ffff */
.L_x_99:
[----:B------:R-:W-:Y:S01]  /*5b20*/  BSSY B1, `(.L_x_119) ;  /* 0x0000006000017945 */ /* 0x000fe20003800000 */
[----:B------:R-:W-:-:S07]  /*5b30*/  IMAD.MOV.U32 R15, RZ, RZ, -0x1 ;  /* 0xffffffffff0f7424 */ /* 0x000fce00078e00ff */
[----:B------:R-:W-:Y:S05]  /*5b40*/  WARPSYNC.COLLECTIVE R15, `(.L_x_120) ;  /* 0x000000000f0c7348 */ /* 0x000fea0003c00000 */
[----:B------:R-:W-:Y:S02]  /*5b50*/  ELECT P6, UR62, PT ;  /* 0x00000000003e782f */ /* 0x000fe400038c0000 */
[----:B------:R-:W-:Y:S01]  /*5b60*/  MOV R14, UR62 ;  /* 0x0000003e000e7c02 */ /* 0x000fe20008000f00 */
[----:B------:R-:W-:Y:S10]  /*5b70*/  ENDCOLLECTIVE ;  /* 0x000000000000791b */ /* 0x000ff40003800000 */
.L_x_120:
[----:B------:R-:W-:Y:S05]  /*5b80*/  BSYNC B1 ;  /* 0x0000000000017941 */ /* 0x000fea0003800000 */
.L_x_119:
[----:B------:R-:W-:Y:S05]  /*5b90*/  BRA `(.L_x_121) ;  /* 0xfffffff000447947 */ /* 0x000fea000383ffff */
.L_x_102:
[----:B0-----:R0:W1:Y:S02]  /*5ba0*/  SYNCS.PHASECHK.TRANS64.TRYWAIT P1, [R12+URZ+0x20], R7 ;  /* 0x000020070c0075a7 */ /* 0x001064000802017f */
[----:B-1----:R-:W-:Y:S05]  /*5bb0*/  @!P1 NANOSLEEP.SYNCS 0x989680 ;  /* 0x009896800000995d */ /* 0x002fea0003900000 */
[----:B------:R-:W1:Y:S02]  /*5bc0*/  @!P1 SYNCS.PHASECHK.TRANS64 P1, [R12+URZ+0x20], R7 ;  /* 0x000020070c0095a7 */ /* 0x000e64000802007f */
[----:B-1----:R-:W-:Y:S05]  /*5bd0*/  @!P1 BRA `(.L_x_102) ;  /* 0xfffffffc00f09947 */ /* 0x002fea000383ffff */
[----:B------:R-:W-:Y:S05]  /*5be0*/  BRA `(.L_x_122) ;  /* 0xfffffff000787947 */ /* 0x000fea000383ffff */
.L_x_111:
[----:B------:R-:W-:Y:S01]  /*5bf0*/  BSSY B0, `(.L_x_123) ;  /* 0x0000006000007945 */ /* 0x000fe20003800000 */
[----:B------:R-:W-:-:S07]  /*5c00*/  IMAD.MOV.U32 R15, RZ, RZ, -0x1 ;  /* 0xffffffffff0f7424 */ /* 0x000fce00078e00ff */
[----:B------:R-:W-:Y:S05]  /*5c10*/  WARPSYNC.COLLECTIVE R15, `(.L_x_124) ;  /* 0x000000000f0c7348 */ /* 0x000fea0003c00000 */
[----:B------:R-:W-:Y:S02]  /*5c20*/  ELECT P6, UR62, PT ;  /* 0x00000000003e782f */ /* 0x000fe400038c0000 */
[----:B------:R-:W-:Y:S01]  /*5c30*/  MOV R14, UR62 ;  /* 0x0000003e000e7c02 */ /* 0x000fe20008000f00 */
[----:B------:R-:W-:Y:S10]  /*5c40*/  ENDCOLLECTIVE ;  /* 0x000000000000791b */ /* 0x000ff40003800000 */
.L_x_124:
[----:B------:R-:W-:Y:S05]  /*5c50*/  BSYNC B0 ;  /* 0x0000000000007941 */ /* 0x000fea0003800000 */
.L_x_123:
[----:B------:R-:W-:Y:S05]  /*5c60*/  BRA `(.L_x_125) ;  /* 0xfffffff800cc7947 */ /* 0x000fea000383ffff */
.L_x_115:
[----:B0-----:R0:W1:Y:S02]  /*5c70*/  SYNCS.PHASECHK.TRANS64.TRYWAIT P0, [R7+URZ], R4 ;  /* 0x00000004070075a7 */ /* 0x001064000800017f */
[----:B-1----:R-:W-:Y:S05]  /*5c80*/  @!P0 NANOSLEEP.SYNCS 0x989680 ;  /* 0x009896800000895d */ /* 0x002fea0003900000 */
[----:B------:R-:W1:Y:S02]  /*5c90*/  @!P0 SYNCS.PHASECHK.TRANS64 P0, [R7+URZ], R4 ;  /* 0x00000004070085a7 */ /* 0x000e64000800007f */
[----:B-1----:R-:W-:Y:S05]  /*5ca0*/  @!P0 BRA `(.L_x_115) ;  /* 0xfffffffc00f08947 */ /* 0x002fea000383ffff */
[----:B------:R-:W-:Y:S05]  /*5cb0*/  BRA `(.L_x_126) ;  /* 0xfffffffc000c7947 */ /* 0x000fea000383ffff */
.L_x_116:
[----:B0-----:R0:W1:Y:S02]  /*5cc0*/  SYNCS.PHASECHK.TRANS64.TRYWAIT P0, [R6+URZ], R3 ;  /* 0x00000003060075a7 */ /* 0x001064000800017f */
[----:B-1----:R-:W-:Y:S05]  /*5cd0*/  @!P0 NANOSLEEP.SYNCS 0x989680 ;  /* 0x009896800000895d */ /* 0x002fea0003900000 */
[----:B------:R-:W1:Y:S02]  /*5ce0*/  @!P0 SYNCS.PHASECHK.TRANS64 P0, [R6+URZ], R3 ;  /* 0x00000003060085a7 */ /* 0x000e64000800007f */
[----:B-1----:R-:W-:Y:S05]  /*5cf0*/  @!P0 BRA `(.L_x_116) ;  /* 0xfffffffc00f08947 */ /* 0x002fea000383ffff */
[----:B------:R-:W-:Y:S05]  /*5d00*/  BRA `(.L_x_127) ;  /* 0xfffffffc001c7947 */ /* 0x000fea000383ffff */
.L_x_117:
[----:B-1----:R1:W2:Y:S02]  /*5d10*/  SYNCS.PHASECHK.TRANS64.TRYWAIT P0, [R7+URZ], R4 ;  /* 0x00000004070075a7 */ /* 0x0022a4000800017f */
[----:B--2---:R-:W-:Y:S05]  /*5d20*/  @!P0 NANOSLEEP.SYNCS 0x989680 ;  /* 0x009896800000895d */ /* 0x004fea0003900000 */
[----:B------:R-:W2:Y:S02]  /*5d30*/  @!P0 SYNCS.PHASECHK.TRANS64 P0, [R7+URZ], R4 ;  /* 0x00000004070085a7 */ /* 0x000ea4000800007f */
[----:B--2---:R-:W-:Y:S05]  /*5d40*/  @!P0 BRA `(.L_x_117) ;  /* 0xfffffffc00f08947 */ /* 0x004fea000383ffff */
[----:B------:R-:W-:Y:S05]  /*5d50*/  BRA `(.L_x_128) ;  /* 0xfffffffc00247947 */ /* 0x000fea000383ffff */
.L_x_129:
[----:B------:R-:W-:-:S00]  /*5d60*/  BRA `(.L_x_129) ;  /* 0xfffffffc00fc7947 */ /* 0x000fc0000383ffff */
[----:B------:R-:W-:-:S00]  /*5d70*/  NOP ;  /* 0x0000000000007918 */ /* 0x000fc00000000000 */
        /* <DEDUP_REMOVED lines=8> */
.L_x_130:


//--------------------- .nv.global.init           --------------------------
	.section	.nv.global.init,"aw",@progbits
.nv.global.init:
	.type		$str$22,@object
	.size		$str$22,($str$23 - $str$22)
$str$22:
        /*0000*/ 	.byte	0x6b, 0x5f, 0x74, 0x69, 0x6c, 0x65, 0x5f, 0x63, 0x6f, 0x75, 0x6e, 0x74, 0x20, 0x3e, 0x3d, 0x20
        /*0010*/ 	.byte	0x31, 0x00
	.type		$str$23,@object
	.size		$str$23,(__unnamed_1 - $str$23)
$str$23:
        /*0012*/ 	.byte	0x2f, 0x74, 0x6d, 0x70, 0x2f, 0x63, 0x75, 0x74, 0x6c, 0x61, 0x73, 0x73, 0x5f, 0x73, 0x77, 0x65
        /*0022*/ 	.byte	0x65, 0x70, 0x5f, 0x73, 0x72, 0x63, 0x2f, 0x69, 0x6e, 0x63, 0x6c, 0x75, 0x64, 0x65, 0x2f, 0x63
        /*0032*/ 	.byte	0x75, 0x74, 0x6c, 0x61, 0x73, 0x73, 0x2f, 0x67, 0x65, 0x6d, 0x6d, 0x2f, 0x63, 0x6f, 0x6c, 0x6c
        /*0042*/ 	.byte	0x65, 0x63, 0x74, 0x69, 0x76, 0x65, 0x2f, 0x73, 0x6d, 0x39, 0x30, 0x5f, 0x6d, 0x6d, 0x61, 0x5f
        /*0052*/ 	.byte	0x74, 0x6d, 0x61, 0x5f, 0x67, 0x6d, 0x6d, 0x61, 0x5f, 0x73, 0x73, 0x5f, 0x77, 0x61, 0x72, 0x70
        /*0062*/ 	.byte	0x73, 0x70, 0x65, 0x63, 0x69, 0x61, 0x6c, 0x69, 0x7a, 0x65, 0x64, 0x2e, 0x68, 0x70, 0x70, 0x00
	.type		__unnamed_1,@object
	.size		__unnamed_1,(.L_0 - __unnamed_1)
__unnamed_1:
        /*0072*/ 	.byte	0x76, 0x6f, 0x69, 0x64, 0x20, 0x63, 0x75, 0x74, 0x6c, 0x61, 0x73, 0x73, 0x3a, 0x3a, 0x67, 0x65
        /* <DEDUP_REMOVED lines=179> */
        /*0bb2*/ 	.byte	0x65, 0x6e, 0x74, 0x69, 0x74, 0x79, 0x5d, 0x00
.L_0:


//--------------------- .nv.shared._ZN7cutlass13device_kernelINS_4gemm6kernel13GemmUniversalIN4cute5tupleIJiiiiEEENS1_10collective13CollectiveMmaINS1_34MainloopSm90TmaGmmaWarpSpecializedILi4ENS5_IJNS4_1CILi1EEESB_SB_EEENS1_35KernelTmaWarpSpecializedCooperativeEEENS5_IJNSA_ILi128EEENSA_ILi64EEENSA_ILi32EEEEEENS_6half_tENS5_IJlSB_lEEESJ_SK_NS4_8TiledMMAINS4_8MMA_AtomIJNS4_4SM904GMMA25MMA_64x64x16_F32F16F16_SSILNSO_5MajorE0ELSQ_0ELNSO_7ScaleInE1ELSR_1EEEEEENS4_6LayoutINS5_IJNSA_ILi2EEESB_SB_EEENS5_IJSB_NSA_ILi0EEESX_EEEEENS5_IJNS4_10UnderscoreES10_S10_EEEEENS4_13SM90_TMA_LOADENS4_14ComposedLayoutINS4_7SwizzleILi2ELi4ELi3EEENS4_18smem_ptr_flag_bitsILi16EEENSU_INS5_IJNSA_ILi8EEESH_EEENS5_IJSH_SB_EEEEEEEvNS4_8identityES13_S1D_vS1E_EENS_8epilogue10collective6detail29Sm90TmaWarpSpecializedAdapterINS1H_15DefaultEpilogueISJ_SK_SK_NS1G_6thread17LinearCombinationISJ_Li1EffLNS1L_9ScaleType4KindE0ELNS_15FloatRoundStyleE2ESJ_EENS1_15EpilogueDefaultEEEEEvvEEEEvNT_6ParamsE --------------------------
	.section	.nv.shared._ZN7cutlass13device_kernelINS_4gemm6kernel13GemmUniversalIN4cute5tupleIJiiiiEEENS1_10collective13CollectiveMmaINS1_34MainloopSm90TmaGmmaWarpSpecializedILi4ENS5_IJNS4_1CILi1EEESB_SB_EEENS1_35KernelTmaWarpSpecializedCooperativeEEENS5_IJNSA_ILi128EEENSA_ILi64EEENSA_ILi32EEEEEENS_6half_tENS5_IJlSB_lEEESJ_SK_NS4_8TiledMMAINS4_8MMA_AtomIJNS4_4SM904GMMA25MMA_64x64x16_F32F16F16_SSILNSO_5MajorE0ELSQ_0ELNSO_7ScaleInE1ELSR_1EEEEEENS4_6LayoutINS5_IJNSA_ILi2EEESB_SB_EEENS5_IJSB_NSA_ILi0EEESX_EEEEENS5_IJNS4_10UnderscoreES10_S10_EEEEENS4_13SM90_TMA_LOADENS4_14ComposedLayoutINS4_7SwizzleILi2ELi4ELi3EEENS4_18smem_ptr_flag_bitsILi16EEENSU_INS5_IJNSA_ILi8EEESH_EEENS5_IJSH_SB_EEEEEEEvNS4_8identityES13_S1D_vS1E_EENS_8epilogue10collective6detail29Sm90TmaWarpSpecializedAdapterINS1H_15DefaultEpilogueISJ_SK_SK_NS1G_6thread17LinearCombinationISJ_Li1EffLNS1L_9ScaleType4KindE0ELNS_15FloatRoundStyleE2ESJ_EENS1_15EpilogueDefaultEEEEEvvEEEEvNT_6ParamsE,"aw",@nobits
	.sectionflags	@""
	.align	16
	.zero		1024


//--------------------- .nv.shared.reserved.0     --------------------------
	.section	.nv.shared.reserved.0,"aw",@nobits
	.weak		__nv_reservedSMEM_offset_0_alias
	.size		__nv_reservedSMEM_offset_0_alias, 0, 0
	.other		__nv_reservedSMEM_offset_0_alias,@"STO_CUDA_RESERVED_SHARED STV_DEFAULT"
__nv_reservedSMEM_offset_0_alias:
	.zero		0


//--------------------- .nv.global                --------------------------
	.section	.nv.global,"aw",@nobits
.nv.global:
	.type		_ZN39_INTERNAL_6dc2ca1b_4_k_cu_50d28aff_29984cute1_E,@object
	.size		_ZN39_INTERNAL_6dc2ca1b_4_k_cu_50d28aff_29984cute1_E,(_ZN39_INTERNAL_6dc2ca1b_4_k_cu_50d28aff_29984cuda3std3__45__cpo6cbeginE - _ZN39_INTERNAL_6dc2ca1b_4_k_cu_50d28aff_29984cute1_E)
_ZN39_INTERNAL_6dc2ca1b_4_k_cu_50d28aff_29984cute1_E:
	.zero		1
	.type		_ZN39_INTERNAL_6dc2ca1b_4_k_cu_50d28aff_29984cuda3std3__45__cpo6cbeginE,@object
	.size		_ZN39_INTERNAL_6dc2ca1b_4_k_cu_50d28aff_29984cuda3std3__45__cpo6cbeginE,(_ZN39_INTERNAL_6dc2ca1b_4_k_cu_50d28aff_29984cuda3std3__48in_placeE - _ZN39_INTERNAL_6dc2ca1b_4_k_cu_50d28aff_29984cuda3std3__45__cpo6cbeginE)
_ZN39_INTERNAL_6dc2ca1b_4_k_cu_50d28aff_29984cuda3std3__45__cpo6cbeginE:
	.zero		1
	.type		_ZN39_INTERNAL_6dc2ca1b_4_k_cu_50d28aff_29984cuda3std3__48in_placeE,@object
	.size		_ZN39_INTERNAL_6dc2ca1b_4_k_cu_50d28aff_29984cuda3std3__48in_placeE,(_ZN39_INTERNAL_6dc2ca1b_4_k_cu_50d28aff_29984cuda3std6ranges3__45__cpo9iter_moveE - _ZN39_INTERNAL_6dc2ca1b_4_k_cu_50d28aff_29984cuda3std3__48in_placeE)
_ZN39_INTERNAL_6dc2ca1b_4_k_cu_50d28aff_29984cuda3std3__48in_placeE:
	.zero		1
	.type		_ZN39_INTERNAL_6dc2ca1b_4_k_cu_50d28aff_29984cuda3std6ranges3__45__cpo9iter_moveE,@object
	.size		_ZN39_INTERNAL_6dc2ca1b_4_k_cu_50d28aff_29984cuda3std6ranges3__45__cpo9iter_moveE,(_ZN39_INTERNAL_6dc2ca1b_4_k_cu_50d28aff_29984cuda3std3__45__cpo5beginE - _ZN39_INTERNAL_6dc2ca1b_4_k_cu_50d28aff_29984cuda3std6ranges3__45__cpo9iter_moveE)
_ZN39_INTERNAL_6dc2ca1b_4_k_cu_50d28aff_29984cuda3std6ranges3__45__cpo9iter_moveE:
	.zero		1
	.type		_ZN39_INTERNAL_6dc2ca1b_4_k_cu_50d28aff_29984cuda3std3__45__cpo5beginE,@object
	.size		_ZN39_INTERNAL_6dc2ca1b_4_k_cu_50d28aff_29984cuda3std3__45__cpo5beginE,(_ZN39_INTERNAL_6dc2ca1b_4_k_cu_50d28aff_29984cuda3std3__441_GLOBAL__N__6dc2ca1b_4_k_cu_50d28aff_29986ignoreE - _ZN39_INTERNAL_6dc2ca1b_4_k_cu_50d28aff_29984cuda3std3__45__cpo5beginE)
_ZN39_INTERNAL_6dc2ca1b_4_k_cu_50d28aff_29984cuda3std3__45__cpo5beginE:
	.zero		1
	.type		_ZN39_INTERNAL_6dc2ca1b_4_k_cu_50d28aff_29984cuda3std3__441_GLOBAL__N__6dc2ca1b_4_k_cu_50d28aff_29986ignoreE,@object
	.size		_ZN39_INTERNAL_6dc2ca1b_4_k_cu_50d28aff_29984cuda3std3__441_GLOBAL__N__6dc2ca1b_4_k_cu_50d28aff_29986ignoreE,(_ZN39_INTERNAL_6dc2ca1b_4_k_cu_50d28aff_29984cute7productE - _ZN39_INTERNAL_6dc2ca1b_4_k_cu_50d28aff_29984cuda3std3__441_GLOBAL__N__6dc2ca1b_4_k_cu_50d28aff_29986ignoreE)
_ZN39_INTERNAL_6dc2ca1b_4_k_cu_50d28aff_29984cuda3std3__441_GLOBAL__N__6dc2ca1b_4_k_cu_50d28aff_29986ignoreE:
	.zero		1
	.type		_ZN39_INTERNAL_6dc2ca1b_4_k_cu_50d28aff_29984cute7productE,@object
	.size		_ZN39_INTERNAL_6dc2ca1b_4_k_cu_50d28aff_29984cute7productE,(_ZN39_INTERNAL_6dc2ca1b_4_k_cu_50d28aff_29984cuda3std3__45__cpo3endE - _ZN39_INTERNAL_6dc2ca1b_4_k_cu_50d28aff_29984cute7productE)
_ZN39_INTERNAL_6dc2ca1b_4_k_cu_50d28aff_29984cute7productE:
	.zero		1
	.type		_ZN39_INTERNAL_6dc2ca1b_4_k_cu_50d28aff_29984cuda3std3__45__cpo3endE,@object
	.size		_ZN39_INTERNAL_6dc2ca1b_4_k_cu_50d28aff_29984cuda3std3__45__cpo3endE,(_ZN39_INTERNAL_6dc2ca1b_4_k_cu_50d28aff_29984cuda3std3__419piecewise_constructE - _ZN39_INTERNAL_6dc2ca1b_4_k_cu_50d28aff_29984cuda3std3__45__cpo3endE)
_ZN39_INTERNAL_6dc2ca1b_4_k_cu_50d28aff_29984cuda3std3__45__cpo3endE:
	.zero		1
	.type		_ZN39_INTERNAL_6dc2ca1b_4_k_cu_50d28aff_29984cuda3std3__419piecewise_constructE,@object
	.size		_ZN39_INTERNAL_6dc2ca1b_4_k_cu_50d28aff_29984cuda3std3__419piecewise_constructE,(_ZN39_INTERNAL_6dc2ca1b_4_k_cu_50d28aff_29984cuda3std3__45__cpo4cendE - _ZN39_INTERNAL_6dc2ca1b_4_k_cu_50d28aff_29984cuda3std3__419piecewise_constructE)
_ZN39_INTERNAL_6dc2ca1b_4_k_cu_50d28aff_29984cuda3std3__419piecewise_constructE:
	.zero		1
	.type		_ZN39_INTERNAL_6dc2ca1b_4_k_cu_50d28aff_29984cuda3std3__45__cpo4cendE,@object
	.size		_ZN39_INTERNAL_6dc2ca1b_4_k_cu_50d28aff_29984cuda3std3__45__cpo4cendE,(_ZN39_INTERNAL_6dc2ca1b_4_k_cu_50d28aff_29984cuda3std6ranges3__45__cpo4swapE - _ZN39_INTERNAL_6dc2ca1b_4_k_cu_50d28aff_29984cuda3std3__45__cpo4cendE)
_ZN39_INTERNAL_6dc2ca1b_4_k_cu_50d28aff_29984cuda3std3__45__cpo4cendE:
	.zero		1
	.type		_ZN39_INTERNAL_6dc2ca1b_4_k_cu_50d28aff_29984cuda3std6ranges3__45__cpo4swapE,@object
	.size		_ZN39_INTERNAL_6dc2ca1b_4_k_cu_50d28aff_29984cuda3std6ranges3__45__cpo4swapE,(.L_8 - _ZN39_INTERNAL_6dc2ca1b_4_k_cu_50d28aff_29984cuda3std6ranges3__45__cpo4swapE)
_ZN39_INTERNAL_6dc2ca1b_4_k_cu_50d28aff_29984cuda3std6ranges3__45__cpo4swapE:
	.zero		1
.L_8:


//--------------------- .nv.constant0._ZN7cutlass13device_kernelINS_4gemm6kernel13GemmUniversalIN4cute5tupleIJiiiiEEENS1_10collective13CollectiveMmaINS1_34MainloopSm90TmaGmmaWarpSpecializedILi4ENS5_IJNS4_1CILi1EEESB_SB_EEENS1_35KernelTmaWarpSpecializedCooperativeEEENS5_IJNSA_ILi128EEENSA_ILi64EEENSA_ILi32EEEEEENS_6half_tENS5_IJlSB_lEEESJ_SK_NS4_8TiledMMAINS4_8MMA_AtomIJNS4_4SM904GMMA25MMA_64x64x16_F32F16F16_SSILNSO_5MajorE0ELSQ_0ELNSO_7ScaleInE1ELSR_1EEEEEENS4_6LayoutINS5_IJNSA_ILi2EEESB_SB_EEENS5_IJSB_NSA_ILi0EEESX_EEEEENS5_IJNS4_10UnderscoreES10_S10_EEEEENS4_13SM90_TMA_LOADENS4_14ComposedLayoutINS4_7SwizzleILi2ELi4ELi3EEENS4_18smem_ptr_flag_bitsILi16EEENSU_INS5_IJNSA_ILi8EEESH_EEENS5_IJSH_SB_EEEEEEEvNS4_8identityES13_S1D_vS1E_EENS_8epilogue10collective6detail29Sm90TmaWarpSpecializedAdapterINS1H_15DefaultEpilogueISJ_SK_SK_NS1G_6thread17LinearCombinationISJ_Li1EffLNS1L_9ScaleType4KindE0ELNS_15FloatRoundStyleE2ESJ_EENS1_15EpilogueDefaultEEEEEvvEEEEvNT_6ParamsE --------------------------
	.section	.nv.constant0._ZN7cutlass13device_kernelINS_4gemm6kernel13GemmUniversalIN4cute5tupleIJiiiiEEENS1_10collective13CollectiveMmaINS1_34MainloopSm90TmaGmmaWarpSpecializedILi4ENS5_IJNS4_1CILi1EEESB_SB_EEENS1_35KernelTmaWarpSpecializedCooperativeEEENS5_IJNSA_ILi128EEENSA_ILi64EEENSA_ILi32EEEEEENS_6half_tENS5_IJlSB_lEEESJ_SK_NS4_8TiledMMAINS4_8MMA_AtomIJNS4_4SM904GMMA25MMA_64x64x16_F32F16F16_SSILNSO_5MajorE0ELSQ_0ELNSO_7ScaleInE1ELSR_1EEEEEENS4_6LayoutINS5_IJNSA_ILi2EEESB_SB_EEENS5_IJSB_NSA_ILi0EEESX_EEEEENS5_IJNS4_10UnderscoreES10_S10_EEEEENS4_13SM90_TMA_LOADENS4_14ComposedLayoutINS4_7SwizzleILi2ELi4ELi3EEENS4_18smem_ptr_flag_bitsILi16EEENSU_INS5_IJNSA_ILi8EEESH_EEENS5_IJSH_SB_EEEEEEEvNS4_8identityES13_S1D_vS1E_EENS_8epilogue10collective6detail29Sm90TmaWarpSpecializedAdapterINS1H_15DefaultEpilogueISJ_SK_SK_NS1G_6thread17LinearCombinationISJ_Li1EffLNS1L_9ScaleType4KindE0ELNS_15FloatRoundStyleE2ESJ_EENS1_15EpilogueDefaultEEEEEvvEEEEvNT_6ParamsE,"a",@progbits
	.sectionflags	@""
	.align	4
.nv.constant0._ZN7cutlass13device_kernelINS_4gemm6kernel13GemmUniversalIN4cute5tupleIJiiiiEEENS1_10collective13CollectiveMmaINS1_34MainloopSm90TmaGmmaWarpSpecializedILi4ENS5_IJNS4_1CILi1EEESB_SB_EEENS1_35KernelTmaWarpSpecializedCooperativeEEENS5_IJNSA_ILi128EEENSA_ILi64EEENSA_ILi32EEEEEENS_6half_tENS5_IJlSB_lEEESJ_SK_NS4_8TiledMMAINS4_8MMA_AtomIJNS4_4SM904GMMA25MMA_64x64x16_F32F16F16_SSILNSO_5MajorE0ELSQ_0ELNSO_7ScaleInE1ELSR_1EEEEEENS4_6LayoutINS5_IJNSA_ILi2EEESB_SB_EEENS5_IJSB_NSA_ILi0EEESX_EEEEENS5_IJNS4_10UnderscoreES10_S10_EEEEENS4_13SM90_TMA_LOADENS4_14ComposedLayoutINS4_7SwizzleILi2ELi4ELi3EEENS4_18smem_ptr_flag_bitsILi16EEENSU_INS5_IJNSA_ILi8EEESH_EEENS5_IJSH_SB_EEEEEEEvNS4_8identityES13_S1D_vS1E_EENS_8epilogue10collective6detail29Sm90TmaWarpSpecializedAdapterINS1H_15DefaultEpilogueISJ_SK_SK_NS1G_6thread17LinearCombinationISJ_Li1EffLNS1L_9ScaleType4KindE0ELNS_15FloatRoundStyleE2ESJ_EENS1_15EpilogueDefaultEEEEEvvEEEEvNT_6ParamsE:
	.zero		1664


//--------------------- SYMBOLS --------------------------

	.type		.nv.reservedSmem.offset0,@object
	.size		.nv.reservedSmem.offset0,0x4
	.type		__assertfail,@function
